def attn_fwd(
    Q,
    K,
    V,
    Out,
    Lse,
    sm_scale,
    stride_qz,
    stride_qh,
    stride_qm,
    stride_qk,
    stride_kz,
    stride_kh,
    stride_kn,
    stride_kk,
    stride_vz,
    stride_vh,
    stride_vn,
    stride_vk,
    stride_oz,
    stride_oh,
    stride_om,
    stride_ok,
    seqlen_q,
    seqlen_k,
    BLOCK_M: tl.constexpr,
    BLOCK_N: tl.constexpr,
    HEAD_DIM: tl.constexpr,
    CAUSAL: tl.constexpr,
):
    start_m = tl.program_id(0)
    off_hz = tl.program_id(1)
    q_off = off_hz * stride_qh
    k_off = off_hz * stride_kh
    v_off = off_hz * stride_vh
    offs_m = start_m * BLOCK_M + tl.arange(0, BLOCK_M)
    offs_d = tl.arange(0, HEAD_DIM)
    offs_n = tl.arange(0, BLOCK_N)
    q_ptrs = Q + q_off + offs_m[:, None] * stride_qm + offs_d[None, :] * stride_qk
    k_ptrs = K + k_off + offs_d[:, None] * stride_kk + offs_n[None, :] * stride_kn
    v_ptrs = V + v_off + offs_n[:, None] * stride_vn + offs_d[None, :] * stride_vk
    m_i = tl.full([BLOCK_M], float("-inf"), dtype=tl.float32)
    l_i = tl.zeros([BLOCK_M], dtype=tl.float32) + 1.0
    acc = tl.zeros([BLOCK_M, HEAD_DIM], dtype=tl.float32)
    q = tl.load(q_ptrs)
    acc, l_i, m_i = _attn_fwd_inner(
        acc,
        l_i,
        m_i,
        q,
        k_ptrs,
        v_ptrs,
        sm_scale,
        stride_kn,
        stride_vn,
        start_m,
        seqlen_k,
        BLOCK_M,
        BLOCK_N,
        HEAD_DIM,
        CAUSAL,
    )
    acc = acc / l_i[:, None]
    lse = m_i + tl.math.log2(l_i) / 1.4426950408889634
    o_ptrs = (
        Out
        + off_hz * stride_oh
        + offs_m[:, None] * stride_om
        + offs_d[None, :] * stride_ok
    )
    tl.store(o_ptrs, acc.to(Out.dtype.element_ty))
    tl.store(Lse + off_hz * seqlen_q + offs_m, lse)

# config = {"BLOCK_M": 32, "BLOCK_N": 32, "HEAD_DIM": 128, "arch": "sm_90", "causal": true, "dtype": "fp8e4m3", "num_stages": 2, "num_warps": 4}
# arch = sm_90


// ===== COMPILED SASS (sm_90a) =====

	.target	sm_90a

	.elftype	@"ET_EXEC"


//--------------------- .note.nv.tkinfo           --------------------------
	.section	.note.nv.tkinfo,"",@"SHT_NOTE"
	.sectionflags	@"SHF_NOTE_NV_TKINFO"
	.tkinfo
        /*0018*/ 	.word	0x00000002
        /*0030*/ 	.string	""
        /*0030*/ 	.string	"ptxas"
        /*0030*/ 	.string	"Cuda compilation tools, release 13.0, V13.0.88"
        /*0030*/ 	.string	"Build cuda_13.0.r13.0/compiler.36424714_0"
        /*0030*/ 	.string	"-v  -suppress-debug-info  -lineinfo  -arch sm_90a "



//--------------------- .note.nv.cuinfo           --------------------------
	.section	.note.nv.cuinfo,"",@"SHT_NOTE"
	.sectionflags	@"SHF_NOTE_NV_CUINFO"
        /*0018*/ 	.short	0x0002
        /*001a*/ 	.short	0x005a
        /*001c*/ 	.short	0x0082
	.zero		2


//--------------------- .nv.info                  --------------------------
	.section	.nv.info,"",@"SHT_CUDA_INFO"
	.align	4


	//----- nvinfo : EIATTR_REGCOUNT
	.align		4
        /*0000*/ 	.byte	0x04, 0x2f
        /*0002*/ 	.short	(.L_2 - .L_1)
	.align		4
.L_1:
        /*0004*/ 	.word	index@(attn_fwd)
        /*0008*/ 	.word	0x000000f5


	//----- nvinfo : EIATTR_FRAME_SIZE
	.align		4
.L_2:
        /*000c*/ 	.byte	0x04, 0x11
        /*000e*/ 	.short	(.L_4 - .L_3)
	.align		4
.L_3:
        /*0010*/ 	.word	index@(attn_fwd)
        /*0014*/ 	.word	0x00000000


	//----- nvinfo : EIATTR_MIN_STACK_SIZE
	.align		4
.L_4:
        /*0018*/ 	.byte	0x04, 0x12
        /*001a*/ 	.short	(.L_6 - .L_5)
	.align		4
.L_5:
        /*001c*/ 	.word	index@(attn_fwd)
        /*0020*/ 	.word	0x00000000
.L_6:


//--------------------- .nv.compat                --------------------------
	.section	.nv.compat,"",@"SHT_CUDA_COMPAT_INFO"
	.align	4
        /*0000*/ 	.byte	0x02, 0x09, 0x01, 0x00, 0x02, 0x02, 0x02, 0x00, 0x02, 0x05, 0x05, 0x00, 0x03, 0x07, 0x01, 0x01
        /*0010*/ 	.byte	0x02, 0x03, 0x00, 0x00, 0x02, 0x06, 0x01, 0x00, 0x04, 0x0b, 0x08, 0x00, 0x00, 0x00, 0x00, 0x00
        /*0020*/ 	.byte	0x00, 0x00, 0x00, 0x00


//--------------------- .nv.info.attn_fwd         --------------------------
	.section	.nv.info.attn_fwd,"",@"SHT_CUDA_INFO"
	.sectionflags	@""
	.align	4


	//----- nvinfo : EIATTR_CUDA_API_VERSION
	.align		4
        /*0000*/ 	.byte	0x04, 0x37
        /*0002*/ 	.short	(.L_8 - .L_7)
.L_7:
        /*0004*/ 	.word	0x00000082


	//----- nvinfo : EIATTR_KPARAM_INFO
	.align		4
.L_8:
        /*0008*/ 	.byte	0x04, 0x17
        /*000a*/ 	.short	(.L_10 - .L_9)
.L_9:
        /*000c*/ 	.word	0x00000000
        /*0010*/ 	.short	0x0019
        /*0012*/ 	.short	0x0080
        /*0014*/ 	.byte	0x00, 0xf4, 0x21, 0x00


	//----- nvinfo : EIATTR_KPARAM_INFO
	.align		4
.L_10:
        /*0018*/ 	.byte	0x04, 0x17
        /*001a*/ 	.short	(.L_12 - .L_11)
.L_11:
        /*001c*/ 	.word	0x00000000
        /*0020*/ 	.short	0x0018
        /*0022*/ 	.short	0x0078
        /*0024*/ 	.byte	0x00, 0xf4, 0x21, 0x00


	//----- nvinfo : EIATTR_KPARAM_INFO
	.align		4
.L_12:
        /*0028*/ 	.byte	0x04, 0x17
        /*002a*/ 	.short	(.L_14 - .L_13)
.L_13:
        /*002c*/ 	.word	0x00000000
        /*0030*/ 	.short	0x0017
        /*0032*/ 	.short	0x0070
        /*0034*/ 	.byte	0x00, 0xf0, 0x11, 0x00


	//----- nvinfo : EIATTR_KPARAM_INFO
	.align		4
.L_14:
        /*0038*/ 	.byte	0x04, 0x17
        /*003a*/ 	.short	(.L_16 - .L_15)
.L_15:
        /*003c*/ 	.word	0x00000000
        /*0040*/ 	.short	0x0016
        /*0042*/ 	.short	0x006c
        /*0044*/ 	.byte	0x00, 0xf0, 0x11, 0x00


	//----- nvinfo : EIATTR_KPARAM_INFO
	.align		4
.L_16:
        /*0048*/ 	.byte	0x04, 0x17
        /*004a*/ 	.short	(.L_18 - .L_17)
.L_17:
        /*004c*/ 	.word	0x00000000
        /*0050*/ 	.short	0x0015
        /*0052*/ 	.short	0x0068
        /*0054*/ 	.byte	0x00, 0xf0, 0x11, 0x00


	//----- nvinfo : EIATTR_KPARAM_INFO
	.align		4
.L_18:
        /*0058*/ 	.byte	0x04, 0x17
        /*005a*/ 	.short	(.L_20 - .L_19)
.L_19:
        /*005c*/ 	.word	0x00000000
        /*0060*/ 	.short	0x0014
        /*0062*/ 	.short	0x0064
        /*0064*/ 	.byte	0x00, 0xf0, 0x11, 0x00


	//----- nvinfo : EIATTR_KPARAM_INFO
	.align		4
.L_20:
        /*0068*/ 	.byte	0x04, 0x17
        /*006a*/ 	.short	(.L_22 - .L_21)
.L_21:
        /*006c*/ 	.word	0x00000000
        /*0070*/ 	.short	0x0013
        /*0072*/ 	.short	0x0060
        /*0074*/ 	.byte	0x00, 0xf0, 0x11, 0x00


	//----- nvinfo : EIATTR_KPARAM_INFO
	.align		4
.L_22:
        /*0078*/ 	.byte	0x04, 0x17
        /*007a*/ 	.short	(.L_24 - .L_23)
.L_23:
        /*007c*/ 	.word	0x00000000
        /*0080*/ 	.short	0x0012
        /*0082*/ 	.short	0x005c
        /*0084*/ 	.byte	0x00, 0xf0, 0x11, 0x00


	//----- nvinfo : EIATTR_KPARAM_INFO
	.align		4
.L_24:
        /*0088*/ 	.byte	0x04, 0x17
        /*008a*/ 	.short	(.L_26 - .L_25)
.L_25:
        /*008c*/ 	.word	0x00000000
        /*0090*/ 	.short	0x0011
        /*0092*/ 	.short	0x0058
        /*0094*/ 	.byte	0x00, 0xf0, 0x11, 0x00


	//----- nvinfo : EIATTR_KPARAM_INFO
	.align		4
.L_26:
        /*0098*/ 	.byte	0x04, 0x17
        /*009a*/ 	.short	(.L_28 - .L_27)
.L_27:
        /*009c*/ 	.word	0x00000000
        /*00a0*/ 	.short	0x0010
        /*00a2*/ 	.short	0x0054
        /*00a4*/ 	.byte	0x00, 0xf0, 0x11, 0x00


	//----- nvinfo : EIATTR_KPARAM_INFO
	.align		4
.L_28:
        /*00a8*/ 	.byte	0x04, 0x17
        /*00aa*/ 	.short	(.L_30 - .L_29)
.L_29:
        /*00ac*/ 	.word	0x00000000
        /*00b0*/ 	.short	0x000f
        /*00b2*/ 	.short	0x0050
        /*00b4*/ 	.byte	0x00, 0xf0, 0x11, 0x00


	//----- nvinfo : EIATTR_KPARAM_INFO
	.align		4
.L_30:
        /*00b8*/ 	.byte	0x04, 0x17
        /*00ba*/ 	.short	(.L_32 - .L_31)
.L_31:
        /*00bc*/ 	.word	0x00000000
        /*00c0*/ 	.short	0x000e
        /*00c2*/ 	.short	0x004c
        /*00c4*/ 	.byte	0x00, 0xf0, 0x11, 0x00


	//----- nvinfo : EIATTR_KPARAM_INFO
	.align		4
.L_32:
        /*00c8*/ 	.byte	0x04, 0x17
        /*00ca*/ 	.short	(.L_34 - .L_33)
.L_33:
        /*00cc*/ 	.word	0x00000000
        /*00d0*/ 	.short	0x000d
        /*00d2*/ 	.short	0x0048
        /*00d4*/ 	.byte	0x00, 0xf0, 0x11, 0x00


	//----- nvinfo : EIATTR_KPARAM_INFO
	.align		4
.L_34:
        /*00d8*/ 	.byte	0x04, 0x17
        /*00da*/ 	.short	(.L_36 - .L_35)
.L_35:
        /*00dc*/ 	.word	0x00000000
        /*00e0*/ 	.short	0x000c
        /*00e2*/ 	.short	0x0044
        /*00e4*/ 	.byte	0x00, 0xf0, 0x11, 0x00


	//----- nvinfo : EIATTR_KPARAM_INFO
	.align		4
.L_36:
        /*00e8*/ 	.byte	0x04, 0x17
        /*00ea*/ 	.short	(.L_38 - .L_37)
.L_37:
        /*00ec*/ 	.word	0x00000000
        /*00f0*/ 	.short	0x000b
        /*00f2*/ 	.short	0x0040
        /*00f4*/ 	.byte	0x00, 0xf0, 0x11, 0x00


	//----- nvinfo : EIATTR_KPARAM_INFO
	.align		4
.L_38:
        /*00f8*/ 	.byte	0x04, 0x17
        /*00fa*/ 	.short	(.L_40 - .L_39)
.L_39:
        /*00fc*/ 	.word	0x00000000
        /*0100*/ 	.short	0x000a
        /*0102*/ 	.short	0x003c
        /*0104*/ 	.byte	0x00, 0xf0, 0x11, 0x00


	//----- nvinfo : EIATTR_KPARAM_INFO
	.align		4
.L_40:
        /*0108*/ 	.byte	0x04, 0x17
        /*010a*/ 	.short	(.L_42 - .L_41)
.L_41:
        /*010c*/ 	.word	0x00000000
        /*0110*/ 	.short	0x0009
        /*0112*/ 	.short	0x0038
        /*0114*/ 	.byte	0x00, 0xf0, 0x11, 0x00


	//----- nvinfo : EIATTR_KPARAM_INFO
	.align		4
.L_42:
        /*0118*/ 	.byte	0x04, 0x17
        /*011a*/ 	.short	(.L_44 - .L_43)
.L_43:
        /*011c*/ 	.word	0x00000000
        /*0120*/ 	.short	0x0008
        /*0122*/ 	.short	0x0034
        /*0124*/ 	.byte	0x00, 0xf0, 0x11, 0x00


	//----- nvinfo : EIATTR_KPARAM_INFO
	.align		4
.L_44:
        /*0128*/ 	.byte	0x04, 0x17
        /*012a*/ 	.short	(.L_46 - .L_45)
.L_45:
        /*012c*/ 	.word	0x00000000
        /*0130*/ 	.short	0x0007
        /*0132*/ 	.short	0x0030
        /*0134*/ 	.byte	0x00, 0xf0, 0x11, 0x00


	//----- nvinfo : EIATTR_KPARAM_INFO
	.align		4
.L_46:
        /*0138*/ 	.byte	0x04, 0x17
        /*013a*/ 	.short	(.L_48 - .L_47)
.L_47:
        /*013c*/ 	.word	0x00000000
        /*0140*/ 	.short	0x0006
        /*0142*/ 	.short	0x002c
        /*0144*/ 	.byte	0x00, 0xf0, 0x11, 0x00


	//----- nvinfo : EIATTR_KPARAM_INFO
	.align		4
.L_48:
        /*0148*/ 	.byte	0x04, 0x17
        /*014a*/ 	.short	(.L_50 - .L_49)
.L_49:
        /*014c*/ 	.word	0x00000000
        /*0150*/ 	.short	0x0005
        /*0152*/ 	.short	0x0028
        /*0154*/ 	.byte	0x00, 0xf0, 0x11, 0x00


	//----- nvinfo : EIATTR_KPARAM_INFO
	.align		4
.L_50:
        /*0158*/ 	.byte	0x04, 0x17
        /*015a*/ 	.short	(.L_52 - .L_51)
.L_51:
        /*015c*/ 	.word	0x00000000
        /*0160*/ 	.short	0x0004
        /*0162*/ 	.short	0x0020
        /*0164*/ 	.byte	0x00, 0xf4, 0x21, 0x00


	//----- nvinfo : EIATTR_KPARAM_INFO
	.align		4
.L_52:
        /*0168*/ 	.byte	0x04, 0x17
        /*016a*/ 	.short	(.L_54 - .L_53)
.L_53:
        /*016c*/ 	.word	0x00000000
        /*0170*/ 	.short	0x0003
        /*0172*/ 	.short	0x0018
        /*0174*/ 	.byte	0x00, 0xf4, 0x21, 0x00


	//----- nvinfo : EIATTR_KPARAM_INFO
	.align		4
.L_54:
        /*0178*/ 	.byte	0x04, 0x17
        /*017a*/ 	.short	(.L_56 - .L_55)
.L_55:
        /*017c*/ 	.word	0x00000000
        /*0180*/ 	.short	0x0002
        /*0182*/ 	.short	0x0010
        /*0184*/ 	.byte	0x00, 0xf4, 0x21, 0x00


	//----- nvinfo : EIATTR_KPARAM_INFO
	.align		4
.L_56:
        /*0188*/ 	.byte	0x04, 0x17
        /*018a*/ 	.short	(.L_58 - .L_57)
.L_57:
        /*018c*/ 	.word	0x00000000
        /*0190*/ 	.short	0x0001
        /*0192*/ 	.short	0x0008
        /*0194*/ 	.byte	0x00, 0xf4, 0x21, 0x00


	//----- nvinfo : EIATTR_KPARAM_INFO
	.align		4
.L_58:
        /*0198*/ 	.byte	0x04, 0x17
        /*019a*/ 	.short	(.L_60 - .L_59)
.L_59:
        /*019c*/ 	.word	0x00000000
        /*01a0*/ 	.short	0x0000
        /*01a2*/ 	.short	0x0000
        /*01a4*/ 	.byte	0x00, 0xf4, 0x21, 0x00


	//----- nvinfo : EIATTR_SPARSE_MMA_MASK
	.align		4
.L_60:
        /*01a8*/ 	.byte	0x03, 0x50
        /*01aa*/ 	.short	0x0000


	//----- nvinfo : EIATTR_MAXREG_COUNT
	.align		4
        /*01ac*/ 	.byte	0x03, 0x1b
        /*01ae*/ 	.short	0x00ff


	//----- nvinfo : EIATTR_NUM_BARRIERS
	.align		4
        /*01b0*/ 	.byte	0x02, 0x4c
        /*01b2*/ 	.byte	0x01
	.zero		1


	//----- nvinfo : EIATTR_MERCURY_ISA_VERSION
	.align		4
        /*01b4*/ 	.byte	0x03, 0x5f
        /*01b6*/ 	.short	0x0101


	//----- nvinfo : EIATTR_COOP_GROUP_MASK_REGIDS
	.align		4
        /*01b8*/ 	.byte	0x04, 0x29
        /*01ba*/ 	.short	(.L_62 - .L_61)


	//   ....[0]....
.L_61:
        /*01bc*/ 	.word	0xffffffff


	//   ....[1]....
        /*01c0*/ 	.word	0xffffffff


	//   ....[2]....
        /*01c4*/ 	.word	0xffffffff


	//   ....[3]....
        /*01c8*/ 	.word	0xffffffff


	//   ....[4]....
        /*01cc*/ 	.word	0xffffffff


	//   ....[5]....
        /*01d0*/ 	.word	0xffffffff


	//   ....[6]....
        /*01d4*/ 	.word	0xffffffff


	//   ....[7]....
        /*01d8*/ 	.word	0xffffffff


	//   ....[8]....
        /*01dc*/ 	.word	0xffffffff


	//   ....[9]....
        /*01e0*/ 	.word	0xffffffff


	//   ....[10]....
        /*01e4*/ 	.word	0xffffffff


	//   ....[11]....
        /*01e8*/ 	.word	0xffffffff


	//   ....[12]....
        /*01ec*/ 	.word	0xffffffff


	//   ....[13]....
        /*01f0*/ 	.word	0xffffffff


	//   ....[14]....
        /*01f4*/ 	.word	0xffffffff


	//   ....[15]....
        /*01f8*/ 	.word	0xffffffff


	//   ....[16]....
        /*01fc*/ 	.word	0xffffffff


	//   ....[17]....
        /*0200*/ 	.word	0xffffffff


	//   ....[18]....
        /*0204*/ 	.word	0xffffffff


	//   ....[19]....
        /*0208*/ 	.word	0xffffffff


	//----- nvinfo : EIATTR_COOP_GROUP_INSTR_OFFSETS
	.align		4
.L_62:
        /*020c*/ 	.byte	0x04, 0x28
        /*020e*/ 	.short	(.L_64 - .L_63)


	//   ....[0]....
.L_63:
        /*0210*/ 	.word	0x000034f0


	//   ....[1]....
        /*0214*/ 	.word	0x00003500


	//   ....[2]....
        /*0218*/ 	.word	0x00003510


	//   ....[3]....
        /*021c*/ 	.word	0x00003520


	//   ....[4]....
        /*0220*/ 	.word	0x00003560


	//   ....[5]....
        /*0224*/ 	.word	0x00003580


	//   ....[6]....
        /*0228*/ 	.word	0x00003590


	//   ....[7]....
        /*022c*/ 	.word	0x000035a0


	//   ....[8]....
        /*0230*/ 	.word	0x00003750


	//   ....[9]....
        /*0234*/ 	.word	0x00003770


	//   ....[10]....
        /*0238*/ 	.word	0x000039f0


	//   ....[11]....
        /*023c*/ 	.word	0x00003a00


	//   ....[12]....
        /*0240*/ 	.word	0x00003a20


	//   ....[13]....
        /*0244*/ 	.word	0x00003a30


	//   ....[14]....
        /*0248*/ 	.word	0x00003a60


	//   ....[15]....
        /*024c*/ 	.word	0x00003a80


	//   ....[16]....
        /*0250*/ 	.word	0x00003aa0


	//   ....[17]....
        /*0254*/ 	.word	0x00003ab0


	//   ....[18]....
        /*0258*/ 	.word	0x00003b60


	//   ....[19]....
        /*025c*/ 	.word	0x00003b80


	//----- nvinfo : EIATTR_EXIT_INSTR_OFFSETS
	.align		4
.L_64:
        /*0260*/ 	.byte	0x04, 0x1c
        /*0262*/ 	.short	(.L_66 - .L_65)


	//   ....[0]....
.L_65:
        /*0264*/ 	.word	0x000070d0


	//   ....[1]....
        /*0268*/ 	.word	0x00007100


	//----- nvinfo : EIATTR_REQNTID
	.align		4
.L_66:
        /*026c*/ 	.byte	0x04, 0x10
        /*026e*/ 	.short	(.L_68 - .L_67)
.L_67:
        /*0270*/ 	.word	0x00000080
        /*0274*/ 	.word	0x00000001
        /*0278*/ 	.word	0x00000001


	//----- nvinfo : EIATTR_CBANK_PARAM_SIZE
	.align		4
.L_68:
        /*027c*/ 	.byte	0x03, 0x19
        /*027e*/ 	.short	0x0088


	//----- nvinfo : EIATTR_PARAM_CBANK
	.align		4
        /*0280*/ 	.byte	0x04, 0x0a
        /*0282*/ 	.short	(.L_70 - .L_69)
	.align		4
.L_69:
        /*0284*/ 	.word	index@(.nv.constant0.attn_fwd)
        /*0288*/ 	.short	0x0210
        /*028a*/ 	.short	0x0088


	//----- nvinfo : EIATTR_SW_WAR
	.align		4
.L_70:
        /*028c*/ 	.byte	0x04, 0x36
        /*028e*/ 	.short	(.L_72 - .L_71)
.L_71:
        /*0290*/ 	.word	0x00000008
.L_72:


//--------------------- .nv.callgraph             --------------------------
	.section	.nv.callgraph,"",@"SHT_CUDA_CALLGRAPH"
	.align	4
	.sectionentsize	8
	.align		4
        /*0000*/ 	.word	0x00000000
	.align		4
        /*0004*/ 	.word	0xffffffff
	.align		4
        /*0008*/ 	.word	0x00000000
	.align		4
        /*000c*/ 	.word	0xfffffffe
	.align		4
        /*0010*/ 	.word	0x00000000
	.align		4
        /*0014*/ 	.word	0xfffffffd
	.align		4
        /*0018*/ 	.word	0x00000000
	.align		4
        /*001c*/ 	.word	0xfffffffc


//--------------------- .nv.constant4             --------------------------
	.section	.nv.constant4,"a",@progbits
	.align	8
	.align		8
.nv.constant4:
        /*0000*/ 	.dword	_$_str


//--------------------- .text.attn_fwd            --------------------------
	.section	.text.attn_fwd,"ax",@progbits
	.align	128
        .global         attn_fwd
        .type           attn_fwd,@function
        .size           attn_fwd,(.L_x_3 - attn_fwd)
        .other          attn_fwd,@"STO_CUDA_ENTRY STV_DEFAULT"
attn_fwd:
.text.attn_fwd:
[----:B------:R-:W0:Y:S01]  /*0000*/  LDC R1, c[0x0][0x28] ;  /* 0x00000a00ff017b82 */ /* 0x000e220000000800 */
[----:B------:R-:W1:Y:S07]  /*0010*/  S2R R3, SR_CTAID.X ;  /* 0x0000000000037919 */ /* 0x000e6e0000002500 */
[----:B------:R-:W2:Y:S01]  /*0020*/  S2UR UR9, SR_CTAID.Y ;  /* 0x00000000000979c3 */ /* 0x000ea20000002600 */
[----:B------:R-:W-:Y:S01]  /*0030*/  ULDC.64 UR4, c[0x0][0x240] ;  /* 0x0000900000047ab9 */ /* 0x000fe20000000a00 */
[----:B------:R-:W-:Y:S01]  /*0040*/  ULDC.64 UR10, c[0x0][0x208] ;  /* 0x00008200000a7ab9 */ /* 0x000fe20000000a00 */
[----:B------:R-:W3:Y:S05]  /*0050*/  S2R R208, SR_TID.X ;  /* 0x0000000000d07919 */ /* 0x000eea0000002100 */
[----:B------:R-:W4:Y:S08]  /*0060*/  LDC R47, c[0x0][0x248] ;  /* 0x00009200ff2f7b82 */ /* 0x000f300000000800 */
[----:B------:R-:W5:Y:S01]  /*0070*/  LDC.64 R44, c[0x0][0x210] ;  /* 0x00008400ff2c7b82 */ /* 0x000f620000000a00 */
[----:B--2---:R-:W-:Y:S01]  /*0080*/  UIMAD UR4, UR9, UR4, URZ ;  /* 0x00000004090472a4 */ /* 0x004fe2000f8e023f */
[----:B-1----:R-:W-:Y:S01]  /*0090*/  IMAD.SHL.U32 R3, R3, 0x20, RZ ;  /* 0x0000002003037824 */ /* 0x002fe200078e00ff */
[----:B---3--:R-:W-:-:S04]  /*00a0*/  SHF.R.U32.HI R2, RZ, 0x5, R208 ;  /* 0x00000005ff027819 */ /* 0x008fc800000116d0 */
[----:B------:R-:W-:Y:S02]  /*00b0*/  LOP3.LUT R220, R3, 0x1f, R208, 0xf8, !PT ;  /* 0x0000001f03dc7812 */ /* 0x000fe400078ef8d0 */
[----:B------:R-:W-:-:S03]  /*00c0*/  SGXT.U32 R2, R2, 0x2 ;  /* 0x000000020202781a */ /* 0x000fc60000000000 */
[----:B------:R-:W-:Y:S01]  /*00d0*/  IMAD R5, R220, UR5, RZ ;  /* 0x00000005dc057c24 */ /* 0x000fe2000f8e02ff */
[----:B------:R-:W-:Y:S01]  /*00e0*/  USHF.R.S32.HI UR5, URZ, 0x1f, UR4 ;  /* 0x0000001f3f057899 */ /* 0x000fe20008011404 */
[----:B----4-:R-:W-:-:S03]  /*00f0*/  IMAD R0, R2, R47, RZ ;  /* 0x0000002f02007224 */ /* 0x010fc600078e02ff */
[----:B-----5:R-:W-:Y:S01]  /*0100*/  IADD3 R43, P0, P1, R5, UR4, R44 ;  /* 0x00000004052b7c10 */ /* 0x020fe2000f91e02c */
[----:B------:R-:W-:Y:S01]  /*0110*/  IMAD R7, R47, 0x4, R0 ;  /* 0x000000042f077824 */ /* 0x000fe200078e0200 */
[----:B------:R-:W-:-:S03]  /*0120*/  SHF.R.S32.HI R4, RZ, 0x1f, R5 ;  /* 0x0000001fff047819 */ /* 0x000fc60000011405 */
[----:B------:R-:W-:Y:S01]  /*0130*/  IMAD R9, R47, 0x4, R7 ;  /* 0x000000042f097824 */ /* 0x000fe200078e0207 */
[----:B------:R-:W-:Y:S02]  /*0140*/  IADD3.X R45, R4, UR5, R45, P0, P1 ;  /* 0x00000005042d7c10 */ /* 0x000fe400087e242d */
[CC--:B------:R-:W-:Y:S02]  /*0150*/  IADD3 R4, P0, R0.reuse, R43.reuse, RZ ;  /* 0x0000002b00047210 */ /* 0x0c0fe40007f1e0ff */
[----:B------:R-:W-:Y:S02]  /*0160*/  IADD3 R6, P1, R7, R43, RZ ;  /* 0x0000002b07067210 */ /* 0x000fe40007f3e0ff */
[----:B------:R-:W-:Y:S01]  /*0170*/  LEA.HI.X.SX32 R5, R0, R45, 0x1, P0 ;  /* 0x0000002d00057211 */ /* 0x000fe200000f0eff */
[----:B------:R-:W-:Y:S01]  /*0180*/  IMAD R0, R47, 0x4, R9 ;  /* 0x000000042f007824 */ /* 0x000fe200078e0209 */
[----:B------:R-:W-:Y:S02]  /*0190*/  IADD3 R8, P0, R9, R43, RZ ;  /* 0x0000002b09087210 */ /* 0x000fe40007f1e0ff */
[-C--:B------:R-:W-:Y:S01]  /*01a0*/  LEA.HI.X.SX32 R7, R7, R45.reuse, 0x1, P1 ;  /* 0x0000002d07077211 */ /* 0x080fe200008f0eff */
[----:B------:R1:W2:Y:S01]  /*01b0*/  LDG.E.U8 R17, desc[UR10][R4.64] ;  /* 0x0000000a04117981 */ /* 0x0002a2000c1e1100 */
[----:B------:R-:W-:Y:S01]  /*01c0*/  LEA.HI.X.SX32 R9, R9, R45, 0x1, P0 ;  /* 0x0000002d09097211 */ /* 0x000fe200000f0eff */
[C---:B------:R-:W-:Y:S01]  /*01d0*/  IMAD R13, R47.reuse, 0x4, R0 ;  /* 0x000000042f0d7824 */ /* 0x040fe200078e0200 */
[C---:B------:R-:W-:Y:S01]  /*01e0*/  IADD3 R10, P0, R0.reuse, R43, RZ ;  /* 0x0000002b000a7210 */ /* 0x040fe20007f1e0ff */
[----:B------:R3:W2:Y:S03]  /*01f0*/  LDG.E.U8 R18, desc[UR10][R6.64] ;  /* 0x0000000a06127981 */ /* 0x0006a6000c1e1100 */
[----:B------:R-:W-:Y:S01]  /*0200*/  LEA.HI.X.SX32 R11, R0, R45, 0x1, P0 ;  /* 0x0000002d000b7211 */ /* 0x000fe200000f0eff */
[----:B------:R-:W-:Y:S01]  /*0210*/  IMAD R0, R47, 0x4, R13 ;  /* 0x000000042f007824 */ /* 0x000fe200078e020d */
[----:B------:R-:W-:Y:S01]  /*0220*/  IADD3 R12, P0, R13, R43, RZ ;  /* 0x0000002b0d0c7210 */ /* 0x000fe20007f1e0ff */
[----:B------:R-:W4:Y:S02]  /*0230*/  LDG.E.U8 R19, desc[UR10][R8.64] ;  /* 0x0000000a08137981 */ /* 0x000f24000c1e1100 */
[----:B------:R-:W-:Y:S01]  /*0240*/  IMAD R15, R47, 0x4, R0 ;  /* 0x000000042f0f7824 */ /* 0x000fe200078e0200 */
[----:B------:R-:W-:Y:S01]  /*0250*/  LEA.HI.X.SX32 R13, R13, R45, 0x1, P0 ;  /* 0x0000002d0d0d7211 */ /* 0x000fe200000f0eff */
[----:B------:R5:W4:Y:S01]  /*0260*/  LDG.E.U8 R20, desc[UR10][R10.64] ;  /* 0x0000000a0a147981 */ /* 0x000b22000c1e1100 */
[CC--:B-1----:R-:W-:Y:S01]  /*0270*/  IADD3 R4, P0, R0.reuse, R43.reuse, RZ ;  /* 0x0000002b00047210 */ /* 0x0c2fe20007f1e0ff */
[----:B------:R-:W-:Y:S01]  /*0280*/  IMAD R16, R47, 0x4, R15 ;  /* 0x000000042f107824 */ /* 0x000fe200078e020f */
[----:B------:R-:W-:Y:S01]  /*0290*/  IADD3 R14, P1, R15, R43, RZ ;  /* 0x0000002b0f0e7210 */ /* 0x000fe20007f3e0ff */
[----:B------:R1:W4:Y:S01]  /*02a0*/  LDG.E.U8 R21, desc[UR10][R12.64] ;  /* 0x0000000a0c157981 */ /* 0x000322000c1e1100 */
[----:B------:R-:W-:Y:S01]  /*02b0*/  LEA.HI.X.SX32 R5, R0, R45, 0x1, P0 ;  /* 0x0000002d00057211 */ /* 0x000fe200000f0eff */
[----:B------:R-:W-:Y:S01]  /*02c0*/  IMAD R0, R47, 0x4, R16 ;  /* 0x000000042f007824 */ /* 0x000fe200078e0210 */
[----:B---3--:R-:W-:-:S02]  /*02d0*/  IADD3 R6, P0, R16, R43, RZ ;  /* 0x0000002b10067210 */ /* 0x008fc40007f1e0ff */
[-C--:B------:R-:W-:Y:S01]  /*02e0*/  LEA.HI.X.SX32 R15, R15, R45.reuse, 0x1, P1 ;  /* 0x0000002d0f0f7211 */ /* 0x080fe200008f0eff */
[----:B------:R3:W4:Y:S01]  /*02f0*/  LDG.E.U8 R22, desc[UR10][R4.64] ;  /* 0x0000000a04167981 */ /* 0x000722000c1e1100 */
[----:B------:R-:W-:Y:S01]  /*0300*/  LEA.HI.X.SX32 R7, R16, R45, 0x1, P0 ;  /* 0x0000002d10077211 */ /* 0x000fe200000f0eff */
[C---:B-----5:R-:W-:Y:S01]  /*0310*/  IMAD R11, R47.reuse, 0x4, R0 ;  /* 0x000000042f0b7824 */ /* 0x060fe200078e0200 */
[C---:B------:R-:W-:Y:S01]  /*0320*/  IADD3 R8, P0, R0.reuse, R43, RZ ;  /* 0x0000002b00087210 */ /* 0x040fe20007f1e0ff */
[----:B------:R5:W4:Y:S03]  /*0330*/  LDG.E.U8 R23, desc[UR10][R14.64] ;  /* 0x0000000a0e177981 */ /* 0x000b26000c1e1100 */
[----:B------:R-:W-:Y:S01]  /*0340*/  LEA.HI.X.SX32 R9, R0, R45, 0x1, P0 ;  /* 0x0000002d00097211 */ /* 0x000fe200000f0eff */
[----:B------:R-:W-:Y:S01]  /*0350*/  IMAD R0, R47, 0x4, R11 ;  /* 0x000000042f007824 */ /* 0x000fe200078e020b */
[-C--:B------:R-:W-:Y:S01]  /*0360*/  IADD3 R10, P0, R11, R43.reuse, RZ ;  /* 0x0000002b0b0a7210 */ /* 0x080fe20007f1e0ff */
[----:B------:R0:W4:Y:S02]  /*0370*/  LDG.E.U8 R24, desc[UR10][R6.64] ;  /* 0x0000000a06187981 */ /* 0x000124000c1e1100 */
[----:B------:R-:W-:Y:S01]  /*0380*/  IMAD R16, R47, 0x4, R0 ;  /* 0x000000042f107824 */ /* 0x000fe200078e0200 */
[----:B-1----:R-:W-:Y:S01]  /*0390*/  IADD3 R12, P1, R0, R43, RZ ;  /* 0x0000002b000c7210 */ /* 0x002fe20007f3e0ff */
[----:B------:R1:W4:Y:S01]  /*03a0*/  LDG.E.U8 R25, desc[UR10][R8.64] ;  /* 0x0000000a08197981 */ /* 0x000322000c1e1100 */
[----:B------:R-:W-:-:S02]  /*03b0*/  LEA.HI.X.SX32 R11, R11, R45, 0x1, P0 ;  /* 0x0000002d0b0b7211 */ /* 0x000fc400000f0eff */
[----:B------:R-:W-:Y:S01]  /*03c0*/  LEA.HI.X.SX32 R13, R0, R45, 0x1, P1 ;  /* 0x0000002d000d7211 */ /* 0x000fe200008f0eff */
[C---:B------:R-:W-:Y:S01]  /*03d0*/  IMAD R0, R47.reuse, 0x4, R16 ;  /* 0x000000042f007824 */ /* 0x040fe200078e0210 */
[C---:B---3--:R-:W-:Y:S01]  /*03e0*/  IADD3 R4, P0, R16.reuse, R43, RZ ;  /* 0x0000002b10047210 */ /* 0x048fe20007f1e0ff */
[----:B------:R3:W4:Y:S03]  /*03f0*/  LDG.E.U8 R26, desc[UR10][R10.64] ;  /* 0x0000000a0a1a7981 */ /* 0x000726000c1e1100 */
[----:B------:R-:W-:Y:S01]  /*0400*/  LEA.HI.X.SX32 R5, R16, R45, 0x1, P0 ;  /* 0x0000002d10057211 */ /* 0x000fe200000f0eff */
[C---:B-----5:R-:W-:Y:S01]  /*0410*/  IMAD R15, R47.reuse, 0x4, R0 ;  /* 0x000000042f0f7824 */ /* 0x060fe200078e0200 */
[C---:B0-----:R-:W-:Y:S01]  /*0420*/  IADD3 R6, P0, R0.reuse, R43, RZ ;  /* 0x0000002b00067210 */ /* 0x041fe20007f1e0ff */
[----:B------:R0:W5:Y:S03]  /*0430*/  LDG.E.U8 R27, desc[UR10][R12.64] ;  /* 0x0000000a0c1b7981 */ /* 0x000166000c1e1100 */
[----:B------:R-:W-:Y:S01]  /*0440*/  LEA.HI.X.SX32 R7, R0, R45, 0x1, P0 ;  /* 0x0000002d00077211 */ /* 0x000fe200000f0eff */
[----:B------:R-:W-:Y:S01]  /*0450*/  IMAD R0, R47, 0x4, R15 ;  /* 0x000000042f007824 */ /* 0x000fe200078e020f */
[-C--:B-1----:R-:W-:Y:S01]  /*0460*/  IADD3 R8, P0, R15, R43.reuse, RZ ;  /* 0x0000002b0f087210 */ /* 0x082fe20007f1e0ff */
[----:B------:R1:W5:Y:S02]  /*0470*/  LDG.E.U8 R28, desc[UR10][R4.64] ;  /* 0x0000000a041c7981 */ /* 0x000364000c1e1100 */
[----:B------:R-:W-:Y:S01]  /*0480*/  IMAD R16, R47, 0x4, R0 ;  /* 0x000000042f107824 */ /* 0x000fe200078e0200 */
[----:B------:R-:W-:Y:S01]  /*0490*/  IADD3 R14, P1, R0, R43, RZ ;  /* 0x0000002b000e7210 */ /* 0x000fe20007f3e0ff */
[----:B------:R1:W5:Y:S01]  /*04a0*/  LDG.E.U8 R29, desc[UR10][R6.64] ;  /* 0x0000000a061d7981 */ /* 0x000362000c1e1100 */
[----:B------:R-:W-:-:S02]  /*04b0*/  LEA.HI.X.SX32 R9, R15, R45, 0x1, P0 ;  /* 0x0000002d0f097211 */ /* 0x000fc400000f0eff */
[----:B------:R-:W-:Y:S01]  /*04c0*/  LEA.HI.X.SX32 R15, R0, R45, 0x1, P1 ;  /* 0x0000002d000f7211 */ /* 0x000fe200008f0eff */
[C---:B------:R-:W-:Y:S01]  /*04d0*/  IMAD R0, R47.reuse, 0x4, R16 ;  /* 0x000000042f007824 */ /* 0x040fe200078e0210 */
[C---:B---3--:R-:W-:Y:S01]  /*04e0*/  IADD3 R10, P0, R16.reuse, R43, RZ ;  /* 0x0000002b100a7210 */ /* 0x048fe20007f1e0ff */
[----:B------:R3:W5:Y:S03]  /*04f0*/  LDG.E.U8 R30, desc[UR10][R8.64] ;  /* 0x0000000a081e7981 */ /* 0x000766000c1e1100 */
[----:B------:R-:W-:Y:S01]  /*0500*/  LEA.HI.X.SX32 R11, R16, R45, 0x1, P0 ;  /* 0x0000002d100b7211 */ /* 0x000fe200000f0eff */
[C---:B0-----:R-:W-:Y:S01]  /*0510*/  IMAD R13, R47.reuse, 0x4, R0 ;  /* 0x000000042f0d7824 */ /* 0x041fe200078e0200 */
[C---:B-1----:R-:W-:Y:S01]  /*0520*/  IADD3 R4, P0, R0.reuse, R43, RZ ;  /* 0x0000002b00047210 */ /* 0x042fe20007f1e0ff */
[----:B------:R0:W5:Y:S03]  /*0530*/  LDG.E.U8 R31, desc[UR10][R14.64] ;  /* 0x0000000a0e1f7981 */ /* 0x000166000c1e1100 */
[----:B------:R-:W-:Y:S01]  /*0540*/  LEA.HI.X.SX32 R5, R0, R45, 0x1, P0 ;  /* 0x0000002d00057211 */ /* 0x000fe200000f0eff */
[----:B------:R-:W-:Y:S01]  /*0550*/  IMAD R0, R47, 0x4, R13 ;  /* 0x000000042f007824 */ /* 0x000fe200078e020d */
[-C--:B------:R-:W-:Y:S01]  /*0560*/  IADD3 R6, P0, R13, R43.reuse, RZ ;  /* 0x0000002b0d067210 */ /* 0x080fe20007f1e0ff */
        /* <DEDUP_REMOVED lines=40> */
[----:B------:R3:W5:Y:S02]  /*07f0*/  LDG.E.U8 R42, desc[UR10][R10.64] ;  /* 0x0000000a0a2a7981 */ /* 0x000764000c1e1100 */
[C---:B0-----:R-:W-:Y:S01]  /*0800*/  IMAD R15, R47.reuse, 0x4, R0 ;  /* 0x000000042f0f7824 */ /* 0x041fe200078e0200 */
[----:B------:R-:W-:Y:S01]  /*0810*/  LEA.HI.X.SX32 R5, R16, R45, 0x1, P0 ;  /* 0x0000002d10057211 */ /* 0x000fe200000f0eff */
[----:B------:R-:W5:Y:S01]  /*0820*/  LDG.E.U8 R12, desc[UR10][R12.64] ;  /* 0x0000000a0c0c7981 */ /* 0x000f62000c1e1100 */
[----:B-1----:R-:W-:Y:S01]  /*0830*/  IADD3 R6, P0, R0, R43, RZ ;  /* 0x0000002b00067210 */ /* 0x002fe20007f1e0ff */
[----:B------:R-:W-:-:S03]  /*0840*/  IMAD R16, R47, 0x4, R15 ;  /* 0x000000042f107824 */ /* 0x000fc600078e020f */
[----:B------:R-:W-:Y:S01]  /*0850*/  LEA.HI.X.SX32 R7, R0, R45, 0x1, P0 ;  /* 0x0000002d00077211 */ /* 0x000fe200000f0eff */
[----:B------:R-:W-:Y:S01]  /*0860*/  IMAD R0, R47, 0x4, R16 ;  /* 0x000000042f007824 */ /* 0x000fe200078e0210 */
[CC--:B------:R-:W-:Y:S01]  /*0870*/  IADD3 R8, P0, R15.reuse, R43.reuse, RZ ;  /* 0x0000002b0f087210 */ /* 0x0c0fe20007f1e0ff */
[----:B------:R0:W5:Y:S01]  /*0880*/  LDG.E.U8 R5, desc[UR10][R4.64] ;  /* 0x0000000a04057981 */ /* 0x000162000c1e1100 */
[----:B------:R-:W-:Y:S02]  /*0890*/  IADD3 R14, P1, R16, R43, RZ ;  /* 0x0000002b100e7210 */ /* 0x000fe40007f3e0ff */
[----:B------:R-:W-:Y:S01]  /*08a0*/  LEA.HI.X.SX32 R9, R15, R45, 0x1, P0 ;  /* 0x0000002d0f097211 */ /* 0x000fe200000f0eff */
[----:B------:R-:W5:Y:S01]  /*08b0*/  LDG.E.U8 R6, desc[UR10][R6.64] ;  /* 0x0000000a06067981 */ /* 0x000f62000c1e1100 */
[----:B---3--:R-:W-:Y:S02]  /*08c0*/  IADD3 R10, P0, R0, R43, RZ ;  /* 0x0000002b000a7210 */ /* 0x008fe40007f1e0ff */
[----:B------:R-:W-:-:S02]  /*08d0*/  LEA.HI.X.SX32 R15, R16, R45, 0x1, P1 ;  /* 0x0000002d100f7211 */ /* 0x000fc400008f0eff */
[----:B------:R-:W-:Y:S01]  /*08e0*/  LEA.HI.X.SX32 R11, R0, R45, 0x1, P0 ;  /* 0x0000002d000b7211 */ /* 0x000fe200000f0eff */
[----:B------:R1:W3:Y:S04]  /*08f0*/  LDG.E.U8 R9, desc[UR10][R8.64] ;  /* 0x0000000a08097981 */ /* 0x0002e8000c1e1100 */
[----:B------:R1:W3:Y:S04]  /*0900*/  LDG.E.U8 R14, desc[UR10][R14.64] ;  /* 0x0000000a0e0e7981 */ /* 0x0002e8000c1e1100 */
[----:B------:R4:W3:Y:S01]  /*0910*/  LDG.E.U8 R11, desc[UR10][R10.64] ;  /* 0x0000000a0a0b7981 */ /* 0x0008e2000c1e1100 */
[----:B------:R-:W1:Y:S01]  /*0920*/  S2R R43, SR_TID.X ;  /* 0x00000000002b7919 */ /* 0x000e620000002100 */
[----:B------:R-:W1:Y:S01]  /*0930*/  S2UR UR8, SR_CgaCtaId ;  /* 0x00000000000879c3 */ /* 0x000e620000008800 */
[----:B0-----:R-:W-:-:S02]  /*0940*/  SHF.R.S32.HI R4, RZ, 0x6, R208 ;  /* 0x00000006ff047819 */ /* 0x001fc400000114d0 */
[--C-:B------:R-:W-:Y:S02]  /*0950*/  SHF.R.S32.HI R44, RZ, 0x4, R208.reuse ;  /* 0x00000004ff2c7819 */ /* 0x100fe400000114d0 */
[----:B------:R-:W-:Y:S02]  /*0960*/  SGXT R4, R4, 0x1 ;  /* 0x000000010404781a */ /* 0x000fe40000000200 */
[----:B-1----:R-:W-:Y:S02]  /*0970*/  SGXT R8, R44, 0x1 ;  /* 0x000000012c08781a */ /* 0x002fe40000000200 */
[----:B------:R-:W-:Y:S02]  /*0980*/  LOP3.LUT R7, R4, 0x90, RZ, 0xc0, !PT ;  /* 0x0000009004077812 */ /* 0x000fe400078ec0ff */
[----:B------:R-:W-:Y:S01]  /*0990*/  SHF.R.S32.HI R4, RZ, 0x3, R208 ;  /* 0x00000003ff047819 */ /* 0x000fe200000114d0 */
[----:B------:R-:W-:Y:S01]  /*09a0*/  IMAD.SHL.U32 R0, R208, 0x2, RZ ;  /* 0x00000002d0007824 */ /* 0x000fe200078e00ff */
[----:B------:R-:W-:Y:S01]  /*09b0*/  LOP3.LUT R8, R8, 0x804, RZ, 0xc0, !PT ;  /* 0x0000080408087812 */ /* 0x000fe200078ec0ff */
[----:B------:R-:W-:Y:S01]  /*09c0*/  IMAD.SHL.U32 R13, R208, 0x4, RZ ;  /* 0x00000004d00d7824 */ /* 0x000fe200078e00ff */
[----:B------:R-:W-:-:S02]  /*09d0*/  SGXT R4, R4, 0x1 ;  /* 0x000000010404781a */ /* 0x000fc40000000200 */
[----:B------:R-:W-:Y:S02]  /*09e0*/  LOP3.LUT R7, R7, 0x7e, R0, 0x78, !PT ;  /* 0x0000007e07077812 */ /* 0x000fe400078e7800 */
[----:B------:R-:W-:Y:S02]  /*09f0*/  LOP3.LUT R8, R8, 0x80, R13, 0xf8, !PT ;  /* 0x0000008008087812 */ /* 0x000fe400078ef80d */
[----:B------:R-:W-:Y:S01]  /*0a00*/  LOP3.LUT R13, R4, 0x440, RZ, 0xc0, !PT ;  /* 0x00000440040d7812 */ /* 0x000fe200078ec0ff */
[----:B------:R-:W-:Y:S02]  /*0a10*/  UMOV UR4, 0x400 ;  /* 0x0000040000047882 */ /* 0x000fe40000000000 */
[----:B------:R-:W-:Y:S01]  /*0a20*/  ULEA UR8, UR8, UR4, 0x18 ;  /* 0x0000000408087291 */ /* 0x000fe2000f8ec03f */
[----:B------:R-:W-:Y:S01]  /*0a30*/  LOP3.LUT R0, R43, 0x7, RZ, 0xc0, !PT ;  /* 0x000000072b007812 */ /* 0x000fe200078ec0ff */
[----:B------:R-:W-:-:S04]  /*0a40*/  VIADD R219, R3, 0x20 ;  /* 0x0000002003db7836 */ /* 0x000fc80000000000 */
[----:B------:R-:W-:Y:S01]  /*0a50*/  IMAD R13, R0, 0x8, R13 ;  /* 0x00000008000d7824 */ /* 0x000fe200078e020d */
[----:B------:R-:W-:-:S04]  /*0a60*/  LOP3.LUT R16, R208, 0x60, RZ, 0xc0, !PT ;  /* 0x00000060d0107812 */ /* 0x000fc800078ec0ff */
[----:B------:R-:W-:Y:S02]  /*0a70*/  LOP3.LUT R13, R13, 0x40, R208, 0x78, !PT ;  /* 0x000000400d0d7812 */ /* 0x000fe400078e78d0 */
[----:B------:R-:W-:Y:S02]  /*0a80*/  ISETP.GE.AND P0, PT, R219, 0x1, PT ;  /* 0x00000001db00780c */ /* 0x000fe40003f06270 */
[----:B------:R-:W-:Y:S02]  /*0a90*/  LOP3.LUT R209, R8, R13, RZ, 0xfc, !PT ;  /* 0x0000000d08d17212 */ /* 0x000fe400078efcff */
[----:B------:R-:W-:Y:S01]  /*0aa0*/  LOP3.LUT R4, R7, 0x20, RZ, 0x3c, !PT ;  /* 0x0000002007047812 */ /* 0x000fe200078e3cff */
[----:B------:R-:W-:Y:S02]  /*0ab0*/  IMAD.SHL.U32 R210, R208, 0x2, RZ ;  /* 0x00000002d0d27824 */ /* 0x000fe400078e00ff */
[----:B------:R-:W-:Y:S01]  /*0ac0*/  IMAD.SHL.U32 R15, R16, 0x8, RZ ;  /* 0x00000008100f7824 */ /* 0x000fe200078e00ff */
[----:B------:R-:W-:-:S04]  /*0ad0*/  LOP3.LUT R221, R208, 0x7f, RZ, 0xc0, !PT ;  /* 0x0000007fd0dd7812 */ /* 0x000fc800078ec0ff */
[----:B------:R-:W-:Y:S01]  /*0ae0*/  LOP3.LUT R210, R15, 0x3c, R210, 0xf8, !PT ;  /* 0x0000003c0fd27812 */ /* 0x000fe200078ef8d2 */
[----:B------:R-:W-:Y:S01]  /*0af0*/  IMAD.SHL.U32 R15, R208, 0x40, RZ ;  /* 0x00000040d00f7824 */ /* 0x000fe200078e00ff */
[----:B------:R-:W-:Y:S01]  /*0b00*/  CS2R R72, SRZ ;  /* 0x0000000000487805 */ /* 0x000fe2000001ff00 */
[----:B------:R-:W-:Y:S01]  /*0b10*/  IMAD.MOV.U32 R218, RZ, RZ, 0x3f800000 ;  /* 0x3f800000ffda7424 */ /* 0x000fe200078e00ff */
[----:B------:R-:W-:Y:S01]  /*0b20*/  CS2R R74, SRZ ;  /* 0x00000000004a7805 */ /* 0x000fe2000001ff00 */
[----:B------:R-:W-:Y:S01]  /*0b30*/  IMAD.MOV.U32 R226, RZ, RZ, -0x800000 ;  /* 0xff800000ffe27424 */ /* 0x000fe200078e00ff */
[----:B------:R-:W-:Y:S01]  /*0b40*/  LOP3.LUT R210, R210, 0x40, R15, 0xf8, !PT ;  /* 0x00000040d2d27812 */ /* 0x000fe200078ef80f */
[----:B------:R-:W-:Y:S01]  /*0b50*/  IMAD.MOV.U32 R227, RZ, RZ, -0x800000 ;  /* 0xff800000ffe37424 */ /* 0x000fe200078e00ff */
[----:B------:R-:W-:Y:S01]  /*0b60*/  CS2R R96, SRZ ;  /* 0x0000000000607805 */ /* 0x000fe2000001ff00 */
[----:B------:R-:W-:Y:S01]  /*0b70*/  IMAD.MOV.U32 R158, RZ, RZ, -0x800000 ;  /* 0xff800000ff9e7424 */ /* 0x000fe200078e00ff */
[----:B------:R-:W-:Y:S01]  /*0b80*/  CS2R R98, SRZ ;  /* 0x0000000000627805 */ /* 0x000fe2000001ff00 */
[----:B------:R-:W-:Y:S01]  /*0b90*/  IMAD.MOV.U32 R159, RZ, RZ, -0x800000 ;  /* 0xff800000ff9f7424 */ /* 0x000fe200078e00ff */
[----:B------:R-:W-:Y:S01]  /*0ba0*/  CS2R R84, SRZ ;  /* 0x0000000000547805 */ /* 0x000fe2000001ff00 */
[----:B------:R-:W-:Y:S01]  /*0bb0*/  IMAD.MOV.U32 R217, RZ, RZ, 0x3f800000 ;  /* 0x3f800000ffd97424 */ /* 0x000fe200078e00ff */
[----:B------:R-:W-:Y:S01]  /*0bc0*/  CS2R R86, SRZ ;  /* 0x0000000000567805 */ /* 0x000fe2000001ff00 */
[----:B------:R-:W-:Y:S01]  /*0bd0*/  IMAD.MOV.U32 R216, RZ, RZ, 0x3f800000 ;  /* 0x3f800000ffd87424 */ /* 0x000fe200078e00ff */
[----:B------:R-:W-:Y:S01]  /*0be0*/  CS2R R80, SRZ ;  /* 0x0000000000507805 */ /* 0x000fe2000001ff00 */
[----:B------:R-:W-:Y:S01]  /*0bf0*/  IMAD.MOV.U32 R215, RZ, RZ, 0x3f800000 ;  /* 0x3f800000ffd77424 */ /* 0x000fe200078e00ff */
[----:B------:R-:W-:-:S02]  /*0c00*/  CS2R R82, SRZ ;  /* 0x0000000000527805 */ /* 0x000fc4000001ff00 */
[----:B------:R-:W-:Y:S02]  /*0c10*/  CS2R R76, SRZ ;  /* 0x00000000004c7805 */ /* 0x000fe4000001ff00 */
[----:B------:R-:W-:Y:S02]  /*0c20*/  CS2R R78, SRZ ;  /* 0x00000000004e7805 */ /* 0x000fe4000001ff00 */
[----:B------:R-:W-:Y:S02]  /*0c30*/  CS2R R88, SRZ ;  /* 0x0000000000587805 */ /* 0x000fe4000001ff00 */
[----:B------:R-:W-:Y:S02]  /*0c40*/  CS2R R90, SRZ ;  /* 0x00000000005a7805 */ /* 0x000fe4000001ff00 */
[----:B------:R-:W-:Y:S02]  /*0c50*/  CS2R R92, SRZ ;  /* 0x00000000005c7805 */ /* 0x000fe4000001ff00 */
[----:B------:R-:W-:-:S02]  /*0c60*/  ISETP.GE.U32.AND P5, PT, R221, 0x20, PT ;  /* 0x00000020dd00780c */ /* 0x000fc40003fa6070 */
[----:B------:R-:W-:Y:S02]  /*0c70*/  CS2R R94, SRZ ;  /* 0x00000000005e7805 */ /* 0x000fe4000001ff00 */
[----:B------:R-:W-:Y:S02]  /*0c80*/  CS2R R68, SRZ ;  /* 0x0000000000447805 */ /* 0x000fe4000001ff00 */
[----:B------:R-:W-:Y:S01]  /*0c90*/  CS2R R70, SRZ ;  /* 0x0000000000467805 */ /* 0x000fe2000001ff00 */
[----:B--2---:R-:W-:-:S05]  /*0ca0*/  IMAD R17, R18, 0x100, R17 ;  /* 0x0000010012117824 */ /* 0x004fca00078e0211 */
[----:B------:R-:W-:Y:S01]  /*0cb0*/  F2FP.F16.E4M3.UNPACK_B R17, R17 ;  /* 0x00000011ff11723e */ /* 0x000fe200020006ff */
[----:B----4-:R-:W-:-:S03]  /*0cc0*/  IMAD R19, R20, 0x100, R19 ;  /* 0x0000010014137824 */ /* 0x010fc600078e0213 */
[----:B------:R-:W-:Y:S02]  /*0cd0*/  PRMT R8, R17, 0x7632, R8 ;  /* 0x0000763211087816 */ /* 0x000fe40000000008 */
[----:B------:R-:W-:Y:S01]  /*0ce0*/  F2FP.F16.E4M3.UNPACK_B R19, R19 ;  /* 0x00000013ff13723e */ /* 0x000fe200020006ff */
[----:B------:R-:W-:-:S05]  /*0cf0*/  IMAD R21, R22, 0x100, R21 ;  /* 0x0000010016157824 */ /* 0x000fca00078e0215 */
[----:B------:R-:W-:Y:S01]  /*0d00*/  F2FP.F16.E4M3.UNPACK_B R21, R21 ;  /* 0x00000015ff15723e */ /* 0x000fe200020006ff */
[----:B------:R-:W-:-:S03]  /*0d10*/  IMAD R23, R24, 0x100, R23 ;  /* 0x0000010018177824 */ /* 0x000fc600078e0217 */
[----:B------:R-:W-:Y:S02]  /*0d20*/  PRMT R10, R21, 0x7632, R10 ;  /* 0x00007632150a7816 */ /* 0x000fe4000000000a */
[----:B------:R-:W-:Y:S01]  /*0d30*/  F2FP.F16.E4M3.UNPACK_B R23, R23 ;  /* 0x00000017ff17723e */ /* 0x000fe200020006ff */
[----:B------:R-:W-:-:S05]  /*0d40*/  IMAD R25, R26, 0x100, R25 ;  /* 0x000001001a197824 */ /* 0x000fca00078e0219 */
[----:B------:R-:W-:Y:S01]  /*0d50*/  F2FP.F16.E4M3.UNPACK_B R25, R25 ;  /* 0x00000019ff19723e */ /* 0x000fe200020006ff */
[----:B-----5:R-:W-:-:S03]  /*0d60*/  IMAD R27, R28, 0x100, R27 ;  /* 0x000001001c1b7824 */ /* 0x020fc600078e021b */
[----:B------:R-:W-:Y:S02]  /*0d70*/  PRMT R13, R25, 0x7632, R13 ;  /* 0x00007632190d7816 */ /* 0x000fe4000000000d */
[----:B------:R-:W-:Y:S01]  /*0d80*/  F2FP.F16.E4M3.UNPACK_B R27, R27 ;  /* 0x0000001bff1b723e */ /* 0x000fe200020006ff */
[----:B------:R-:W-:-:S05]  /*0d90*/  IMAD R29, R30, 0x100, R29 ;  /* 0x000001001e1d7824 */ /* 0x000fca00078e021d */
[----:B------:R-:W-:Y:S01]  /*0da0*/  F2FP.F16.E4M3.UNPACK_B R29, R29 ;  /* 0x0000001dff1d723e */ /* 0x000fe200020006ff */
[----:B------:R-:W-:-:S05]  /*0db0*/  IMAD R31, R32, 0x100, R31 ;  /* 0x00000100201f7824 */ /* 0x000fca00078e021f */
[----:B------:R-:W-:Y:S01]  /*0dc0*/  F2FP.F16.E4M3.UNPACK_B R31, R31 ;  /* 0x0000001fff1f723e */ /* 0x000fe200020006ff */
[----:B------:R-:W-:-:S05]  /*0dd0*/  IMAD R33, R34, 0x100, R33 ;  /* 0x0000010022217824 */ /* 0x000fca00078e0221 */
[----:B------:R-:W-:Y:S01]  /*0de0*/  F2FP.F16.E4M3.UNPACK_B R33, R33 ;  /* 0x00000021ff21723e */ /* 0x000fe200020006ff */
[----:B------:R-:W-:Y:S02]  /*0df0*/  IMAD R35, R36, 0x100, R35 ;  /* 0x0000010024237824 */ /* 0x000fe400078e0223 */
[----:B------:R-:W-:-:S03]  /*0e00*/  IMAD R37, R38, 0x100, R37 ;  /* 0x0000010026257824 */ /* 0x000fc600078e0225 */
[----:B------:R-:W-:Y:S02]  /*0e10*/  F2FP.F16.E4M3.UNPACK_B R35, R35 ;  /* 0x00000023ff23723e */ /* 0x000fe400020006ff */
[----:B------:R-:W-:Y:S01]  /*0e20*/  F2FP.F16.E4M3.UNPACK_B R37, R37 ;  /* 0x00000025ff25723e */ /* 0x000fe200020006ff */
[----:B------:R-:W-:-:S05]  /*0e30*/  IMAD R39, R40, 0x100, R39 ;  /* 0x0000010028277824 */ /* 0x000fca00078e0227 */
[----:B------:R-:W-:Y:S01]  /*0e40*/  F2FP.F16.E4M3.UNPACK_B R39, R39 ;  /* 0x00000027ff27723e */ /* 0x000fe200020006ff */
[----:B------:R-:W-:Y:S02]  /*0e50*/  IMAD R41, R42, 0x100, R41 ;  /* 0x000001002a297824 */ /* 0x000fe400078e0229 */
[----:B------:R-:W-:-:S03]  /*0e60*/  IMAD R5, R5, 0x100, R12 ;  /* 0x0000010005057824 */ /* 0x000fc600078e020c */
[----:B------:R-:W-:Y:S02]  /*0e70*/  F2FP.F16.E4M3.UNPACK_B R41, R41 ;  /* 0x00000029ff29723e */ /* 0x000fe400020006ff */
[----:B------:R-:W-:Y:S01]  /*0e80*/  F2FP.F16.E4M3.UNPACK_B R5, R5 ;  /* 0x00000005ff05723e */ /* 0x000fe200020006ff */
[----:B---3--:R-:W-:Y:S02]  /*0e90*/  IMAD R6, R9, 0x100, R6 ;  /* 0x0000010009067824 */ /* 0x008fe400078e0206 */
[----:B------:R-:W-:-:S03]  /*0ea0*/  IMAD R11, R11, 0x100, R14 ;  /* 0x000001000b0b7824 */ /* 0x000fc600078e020e */
[----:B------:R-:W-:Y:S02]  /*0eb0*/  F2FP.F16.E4M3.UNPACK_B R6, R6 ;  /* 0x00000006ff06723e */ /* 0x000fe400020006ff */
[----:B------:R-:W-:Y:S01]  /*0ec0*/  F2FP.F16.E4M3.UNPACK_B R11, R11 ;  /* 0x0000000bff0b723e */ /* 0x000fe200020006ff */
[----:B------:R0:W-:Y:S01]  /*0ed0*/  STS.U16 [R7+UR8+0x1a00], R5 ;  /* 0x001a000507007988 */ /* 0x0001e20008000408 */
[----:B------:R-:W-:Y:S02]  /*0ee0*/  PRMT R9, R19, 0x7632, R9 ;  /* 0x0000763213097816 */ /* 0x000fe40000000009 */
[----:B------:R-:W-:Y:S01]  /*0ef0*/  PRMT R12, R23, 0x7632, R12 ;  /* 0x00007632170c7816 */ /* 0x000fe2000000000c */
[----:B------:R1:W-:Y:S01]  /*0f00*/  STS.U16 [R7+UR8+0x1c00], R6 ;  /* 0x001c000607007988 */ /* 0x0003e20008000408 */
[----:B------:R-:W-:-:S03]  /*0f10*/  PRMT R14, R27, 0x7632, R14 ;  /* 0x000076321b0e7816 */ /* 0x000fc6000000000e */
[----:B------:R2:W-:Y:S01]  /*0f20*/  STS.U16 [R7+UR8+0x1e00], R11 ;  /* 0x001e000b07007988 */ /* 0x0005e20008000408 */
[----:B0-----:R-:W-:-:S03]  /*0f30*/  PRMT R5, R29, 0x7632, R5 ;  /* 0x000076321d057816 */ /* 0x001fc60000000005 */
[----:B------:R-:W-:Y:S01]  /*0f40*/  STS.U16 [R7+UR8], R17 ;  /* 0x0000001107007988 */ /* 0x000fe20008000408 */
[----:B-1----:R-:W-:-:S03]  /*0f50*/  PRMT R6, R31, 0x7632, R6 ;  /* 0x000076321f067816 */ /* 0x002fc60000000006 */
[----:B------:R-:W-:Y:S01]  /*0f60*/  STS.U16 [R7+UR8+0x200], R19 ;  /* 0x0002001307007988 */ /* 0x000fe20008000408 */
[----:B--2---:R-:W-:-:S03]  /*0f70*/  PRMT R11, R37, 0x7632, R11 ;  /* 0x00007632250b7816 */ /* 0x004fc6000000000b */
[----:B------:R-:W-:Y:S04]  /*0f80*/  STS.U16 [R7+UR8+0x400], R21 ;  /* 0x0004001507007988 */ /* 0x000fe80008000408 */
        /* <DEDUP_REMOVED lines=9> */
[----:B------:R0:W-:Y:S04]  /*1020*/  STS.U16 [R7+UR8+0x1800], R41 ;  /* 0x0018002907007988 */ /* 0x0001e80008000408 */
[----:B------:R1:W-:Y:S04]  /*1030*/  STS.U16 [R4+UR8+0x100], R8 ;  /* 0x0001000804007988 */ /* 0x0003e80008000408 */
[----:B------:R2:W-:Y:S01]  /*1040*/  STS.U16 [R4+UR8+0x300], R9 ;  /* 0x0003000904007988 */ /* 0x0005e20008000408 */
[----:B0-----:R-:W-:-:S03]  /*1050*/  PRMT R7, R33, 0x7632, R7 ;  /* 0x0000763221077816 */ /* 0x001fc60000000007 */
[----:B------:R0:W-:Y:S01]  /*1060*/  STS.U16 [R4+UR8+0x500], R10 ;  /* 0x0005000a04007988 */ /* 0x0001e20008000408 */
[----:B-1----:R-:W-:-:S03]  /*1070*/  PRMT R8, R35, 0x7632, R8 ;  /* 0x0000763223087816 */ /* 0x002fc60000000008 */
[----:B------:R1:W-:Y:S01]  /*1080*/  STS.U16 [R4+UR8+0x700], R12 ;  /* 0x0007000c04007988 */ /* 0x0003e20008000408 */
[----:B--2---:R-:W-:-:S03]  /*1090*/  PRMT R9, R39, 0x7632, R9 ;  /* 0x0000763227097816 */ /* 0x004fc60000000009 */
[----:B------:R2:W-:Y:S01]  /*10a0*/  STS.U16 [R4+UR8+0x900], R13 ;  /* 0x0009000d04007988 */ /* 0x0005e20008000408 */
[----:B0-----:R-:W-:-:S03]  /*10b0*/  PRMT R10, R41, 0x7632, R10 ;  /* 0x00007632290a7816 */ /* 0x001fc6000000000a */
[----:B------:R0:W-:Y:S01]  /*10c0*/  STS.U16 [R4+UR8+0xb00], R14 ;  /* 0x000b000e04007988 */ /* 0x0001e20008000408 */
[----:B-1----:R-:W-:Y:S02]  /*10d0*/  PRMT R12, R5, 0x7632, R12 ;  /* 0x00007632050c7816 */ /* 0x002fe4000000000c */
[----:B--2---:R-:W-:Y:S02]  /*10e0*/  PRMT R13, R6, 0x7632, R13 ;  /* 0x00007632060d7816 */ /* 0x004fe4000000000d */
[----:B0-----:R-:W-:Y:S01]  /*10f0*/  PRMT R14, R11, 0x7632, R14 ;  /* 0x000076320b0e7816 */ /* 0x001fe2000000000e */
[----:B------:R-:W-:Y:S04]  /*1100*/  STS.U16 [R4+UR8+0xd00], R5 ;  /* 0x000d000504007988 */ /* 0x000fe80008000408 */
[----:B------:R0:W-:Y:S04]  /*1110*/  STS.U16 [R4+UR8+0xf00], R6 ;  /* 0x000f000604007988 */ /* 0x0001e80008000408 */
[----:B------:R1:W-:Y:S04]  /*1120*/  STS.U16 [R4+UR8+0x1100], R7 ;  /* 0x0011000704007988 */ /* 0x0003e80008000408 */
[----:B------:R1:W-:Y:S04]  /*1130*/  STS.U16 [R4+UR8+0x1300], R8 ;  /* 0x0013000804007988 */ /* 0x0003e80008000408 */
[----:B------:R1:W-:Y:S01]  /*1140*/  STS.U16 [R4+UR8+0x1500], R11 ;  /* 0x0015000b04007988 */ /* 0x0003e20008000408 */
[----:B0-----:R-:W-:-:S03]  /*1150*/  LOP3.LUT R6, R208, 0x1c, RZ, 0xc0, !PT ;  /* 0x0000001cd0067812 */ /* 0x001fc600078ec0ff */
[----:B------:R1:W-:Y:S04]  /*1160*/  STS.U16 [R4+UR8+0x1700], R9 ;  /* 0x0017000904007988 */ /* 0x0003e80008000408 */
[----:B------:R1:W-:Y:S04]  /*1170*/  STS.U16 [R4+UR8+0x1900], R10 ;  /* 0x0019000a04007988 */ /* 0x0003e80008000408 */
[----:B------:R1:W-:Y:S04]  /*1180*/  STS.U16 [R4+UR8+0x1b00], R12 ;  /* 0x001b000c04007988 */ /* 0x0003e80008000408 */
[----:B------:R1:W-:Y:S04]  /*1190*/  STS.U16 [R4+UR8+0x1d00], R13 ;  /* 0x001d000d04007988 */ /* 0x0003e80008000408 */
[----:B------:R1:W-:Y:S01]  /*11a0*/  STS.U16 [R4+UR8+0x1f00], R14 ;  /* 0x001f000e04007988 */ /* 0x0003e20008000408 */
[----:B------:R-:W-:Y:S05]  /*11b0*/  @!P0 BRA `(.L_x_0) ;  /* 0x0000003c00748947 */ /* 0x000fea0003800000 */
[----:B-1----:R-:W0:Y:S01]  /*11c0*/  LDC R9, c[0x0][0x268] ;  /* 0x00009a00ff097b82 */ /* 0x002e220000000800 */
[C---:B------:R-:W-:Y:S01]  /*11d0*/  LEA.HI R214, R6.reuse, 0x18, RZ, 0x1e ;  /* 0x0000001806d67811 */ /* 0x040fe200078ff0ff */
[----:B------:R-:W-:Y:S01]  /*11e0*/  ULDC.64 UR4, c[0x0][0x260] ;  /* 0x0000980000047ab9 */ /* 0x000fe20000000a00 */
[C---:B------:R-:W-:Y:S01]  /*11f0*/  LEA.HI R8, R6.reuse, 0x10, RZ, 0x1e ;  /* 0x0000001006087811 */ /* 0x040fe200078ff0ff */
[----:B------:R-:W-:Y:S01]  /*1200*/  UIMAD UR4, UR9, UR4, URZ ;  /* 0x00000004090472a4 */ /* 0x000fe2000f8e023f */
[C---:B------:R-:W-:Y:S01]  /*1210*/  LEA.HI R212, R6.reuse, 0x8, RZ, 0x1e ;  /* 0x0000000806d47811 */ /* 0x040fe200078ff0ff */
[C---:B------:R-:W-:Y:S01]  /*1220*/  IMAD.IADD R214, R3.reuse, 0x1, R214 ;  /* 0x0000000103d67824 */ /* 0x040fe200078e02d6 */
[----:B------:R-:W-:Y:S01]  /*1230*/  LEA.HI R211, R6, R3, RZ, 0x1e ;  /* 0x0000000306d37211 */ /* 0x000fe200078ff0ff */
[----:B------:R-:W1:Y:S01]  /*1240*/  LDC.64 R4, c[0x0][0x250] ;  /* 0x00009400ff047b82 */ /* 0x000e620000000a00 */
[C---:B------:R-:W-:Y:S01]  /*1250*/  IMAD.IADD R213, R3.reuse, 0x1, R8 ;  /* 0x0000000103d57824 */ /* 0x040fe200078e0208 */
[----:B------:R-:W-:Y:S01]  /*1260*/  ULDC.64 UR6, c[0x0][0x218] ;  /* 0x0000860000067ab9 */ /* 0x000fe20000000a00 */
[----:B------:R-:W-:Y:S01]  /*1270*/  IMAD.IADD R212, R3, 0x1, R212 ;  /* 0x0000000103d47824 */ /* 0x000fe200078e02d4 */
[----:B------:R-:W-:Y:S01]  /*1280*/  LOP3.LUT P6, RZ, R208, 0x3, RZ, 0xc0, !PT ;  /* 0x00000003d0ff7812 */ /* 0x000fe200078cc0ff */
[----:B------:R-:W-:Y:S01]  /*1290*/  IMAD.MOV.U32 R218, RZ, RZ, 0x3f800000 ;  /* 0x3f800000ffda7424 */ /* 0x000fe200078e00ff */
[----:B------:R-:W-:Y:S01]  /*12a0*/  CS2R R72, SRZ ;  /* 0x0000000000487805 */ /* 0x000fe2000001ff00 */
[----:B------:R-:W-:Y:S01]  /*12b0*/  IMAD.MOV.U32 R225, RZ, RZ, -0x800000 ;  /* 0xff800000ffe17424 */ /* 0x000fe200078e00ff */
[----:B------:R-:W2:Y:S01]  /*12c0*/  LDC.64 R10, c[0x0][0x220] ;  /* 0x00008800ff0a7b82 */ /* 0x000ea20000000a00 */
        /* <DEDUP_REMOVED lines=8> */
[----:B0-----:R-:W-:Y:S01]  /*1350*/  IMAD R142, R2, R9, RZ ;  /* 0x00000009028e7224 */ /* 0x001fe200078e02ff */
[----:B------:R-:W-:Y:S01]  /*1360*/  LOP3.LUT R2, R208, 0x1f, RZ, 0xc0, !PT ;  /* 0x0000001fd0027812 */ /* 0x000fe200078ec0ff */
[----:B------:R-:W-:Y:S01]  /*1370*/  IMAD.MOV.U32 R216, RZ, RZ, 0x3f800000 ;  /* 0x3f800000ffd87424 */ /* 0x000fe200078e00ff */
[----:B------:R-:W-:Y:S01]  /*1380*/  CS2R R86, SRZ ;  /* 0x0000000000567805 */ /* 0x000fe2000001ff00 */
[C---:B------:R-:W-:Y:S01]  /*1390*/  IMAD R144, R9.reuse, 0x4, R142 ;  /* 0x0000000409907824 */ /* 0x040fe200078e028e */
[----:B------:R-:W-:Y:S01]  /*13a0*/  CS2R R80, SRZ ;  /* 0x0000000000507805 */ /* 0x000fe2000001ff00 */
[----:B------:R-:W-:Y:S01]  /*13b0*/  IMAD R7, R2, UR5, RZ ;  /* 0x0000000502077c24 */ /* 0x000fe2000f8e02ff */
[----:B------:R-:W-:Y:S01]  /*13c0*/  ULDC UR5, c[0x0][0x258] ;  /* 0x0000960000057ab9 */ /* 0x000fe20000000800 */
[----:B------:R-:W-:Y:S01]  /*13d0*/  IMAD R146, R9, 0x4, R144 ;  /* 0x0000000409927824 */ /* 0x000fe200078e0290 */
[----:B------:R-:W-:Y:S01]  /*13e0*/  CS2R R82, SRZ ;  /* 0x0000000000527805 */ /* 0x000fe2000001ff00 */
[----:B------:R-:W-:Y:S01]  /*13f0*/  IMAD R3, R221, UR5, RZ ;  /* 0x00000005dd037c24 */ /* 0x000fe2000f8e02ff */
[----:B------:R-:W-:Y:S01]  /*1400*/  USHF.R.S32.HI UR5, URZ, 0x1f, UR4 ;  /* 0x0000001f3f057899 */ /* 0x000fe20008011404 */
[----:B------:R-:W-:Y:S01]  /*1410*/  IMAD R148, R9, 0x4, R146 ;  /* 0x0000000409947824 */ /* 0x000fe200078e0292 */
[----:B------:R-:W-:Y:S01]  /*1420*/  SHF.R.S32.HI R6, RZ, 0x1f, R7 ;  /* 0x0000001fff067819 */ /* 0x000fe20000011407 */
[----:B-1----:R-:W-:Y:S01]  /*1430*/  IMAD R4, R4, UR9, RZ ;  /* 0x0000000904047c24 */ /* 0x002fe2000f8e02ff */
[----:B--2---:R-:W-:Y:S01]  /*1440*/  IADD3 R207, P2, P3, R7, UR4, R10 ;  /* 0x0000000407cf7c10 */ /* 0x004fe2000fb5e00a */
[----:B------:R-:W-:Y:S01]  /*1450*/  IMAD R150, R9, 0x4, R148 ;  /* 0x0000000409967824 */ /* 0x000fe200078e0294 */
[----:B------:R-:W-:Y:S01]  /*1460*/  SHF.R.S32.HI R7, RZ, 0x1f, R3 ;  /* 0x0000001fff077819 */ /* 0x000fe20000011403 */
[----:B------:R-:W-:Y:S01]  /*1470*/  IMAD R13, R5, 0x3, RZ ;  /* 0x00000003050d7824 */ /* 0x000fe200078e02ff */
[----:B------:R-:W-:Y:S01]  /*1480*/  IADD3 R2, P0, P1, R3, UR6, R4 ;  /* 0x0000000603027c10 */ /* 0x000fe2000f91e004 */
[----:B------:R-:W-:Y:S01]  /*1490*/  IMAD R152, R9, 0x4, R150 ;  /* 0x0000000409987824 */ /* 0x000fe200078e0296 */
[----:B------:R-:W-:Y:S01]  /*14a0*/  IADD3.X R3, R6, UR5, R11, P2, P3 ;  /* 0x0000000506037c10 */ /* 0x000fe200097e640b */
[----:B------:R-:W-:Y:S01]  /*14b0*/  IMAD.SHL.U32 R11, R5, 0x2, RZ ;  /* 0x00000002050b7824 */ /* 0x000fe200078e00ff */
[----:B------:R-:W-:Y:S01]  /*14c0*/  SHF.R.S32.HI R4, RZ, 0x1f, R4 ;  /* 0x0000001fff047819 */ /* 0x000fe20000011404 */
[----:B------:R-:W-:Y:S01]  /*14d0*/  IMAD R154, R9, 0x4, R152 ;  /* 0x00000004099a7824 */ /* 0x000fe200078e0298 */
[C---:B------:R-:W-:Y:S01]  /*14e0*/  IADD3 R143, P2, R142.reuse, R207, RZ ;  /* 0x000000cf8e8f7210 */ /* 0x040fe20007f5e0ff */
[----:B------:R-:W-:Y:S01]  /*14f0*/  IMAD R19, R5, 0x6, RZ ;  /* 0x0000000605137824 */ /* 0x000fe200078e02ff */
[----:B------:R-:W-:Y:S01]  /*1500*/  IADD3.X R4, R7, UR7, R4, P0, P1 ;  /* 0x0000000707047c10 */ /* 0x000fe200087e2404 */
[----:B------:R-:W-:Y:S01]  /*1510*/  IMAD R156, R9, 0x4, R154 ;  /* 0x00000004099c7824 */ /* 0x000fe200078e029a */
[----:B------:R-:W-:Y:S01]  /*1520*/  LEA.HI.X.SX32 R142, R142, R3, 0x1, P2 ;  /* 0x000000038e8e7211 */ /* 0x000fe200010f0eff */
[----:B------:R-:W-:Y:S01]  /*1530*/  IMAD.SHL.U32 R15, R5, 0x4, RZ ;  /* 0x00000004050f7824 */ /* 0x000fe200078e00ff */
[-C--:B------:R-:W-:Y:S01]  /*1540*/  IADD3 R145, P0, R144, R207.reuse, RZ ;  /* 0x000000cf90917210 */ /* 0x080fe20007f1e0ff */
[----:B------:R-:W-:Y:S01]  /*1550*/  IMAD R160, R9, 0x4, R156 ;  /* 0x0000000409a07824 */ /* 0x000fe200078e029c */
[-C--:B------:R-:W-:Y:S01]  /*1560*/  IADD3 R147, P1, R146, R207.reuse, RZ ;  /* 0x000000cf92937210 */ /* 0x080fe20007f3e0ff */
[----:B------:R-:W-:Y:S01]  /*1570*/  IMAD R17, R5, 0x5, RZ ;  /* 0x0000000505117824 */ /* 0x000fe200078e02ff */
[----:B------:R-:W-:Y:S01]  /*1580*/  IADD3 R149, P2, R148, R207, RZ ;  /* 0x000000cf94957210 */ /* 0x000fe20007f5e0ff */
[----:B------:R-:W-:Y:S01]  /*1590*/  IMAD R162, R9, 0x4, R160 ;  /* 0x0000000409a27824 */ /* 0x000fe200078e02a0 */
[-C--:B------:R-:W-:Y:S01]  /*15a0*/  LEA.HI.X.SX32 R144, R144, R3.reuse, 0x1, P0 ;  /* 0x0000000390907211 */ /* 0x080fe200000f0eff */
[----:B------:R-:W-:Y:S01]  /*15b0*/  IMAD R21, R5, 0x7, RZ ;  /* 0x0000000705157824 */ /* 0x000fe200078e02ff */
[-C--:B------:R-:W-:Y:S01]  /*15c0*/  LEA.HI.X.SX32 R146, R146, R3.reuse, 0x1, P1 ;  /* 0x0000000392927211 */ /* 0x080fe200008f0eff */
        /* <DEDUP_REMOVED lines=14> */
[----:B------:R-:W-:Y:S01]  /*16b0*/  IMAD R29, R5, 0xb, RZ ;  /* 0x0000000b051d7824 */ /* 0x000fe200078e02ff */
        /* <DEDUP_REMOVED lines=19> */
[----:B------:R-:W-:Y:S01]  /*17f0*/  IMAD.SHL.U32 R39, R5, 0x10, RZ ;  /* 0x0000001005277824 */ /* 0x000fe200078e00ff */
        /* <DEDUP_REMOVED lines=51> */
[C---:B------:R-:W-:Y:S01]  /*1b30*/  IMAD R63, R5.reuse, 0x1d, RZ ;  /* 0x0000001d053f7824 */ /* 0x040fe200078e02ff */
[-C--:B------:R-:W-:Y:S01]  /*1b40*/  IADD3 R195, P0, R194, R207.reuse, RZ ;  /* 0x000000cfc2c37210 */ /* 0x080fe20007f1e0ff */
[C---:B------:R-:W-:Y:S01]  /*1b50*/  IMAD R65, R5.reuse, 0x1e, RZ ;  /* 0x0000001e05417824 */ /* 0x040fe200078e02ff */
[-C--:B------:R-:W-:Y:S01]  /*1b60*/  IADD3 R197, P1, R196, R207.reuse, RZ ;  /* 0x000000cfc4c57210 */ /* 0x080fe20007f3e0ff */
[----:B------:R-:W-:Y:S01]  /*1b70*/  IMAD R67, R5, 0x1f, RZ ;  /* 0x0000001f05437824 */ /* 0x000fe200078e02ff */
[----:B------:R-:W-:Y:S01]  /*1b80*/  IADD3 R199, P2, R198, R207, RZ ;  /* 0x000000cfc6c77210 */ /* 0x000fe20007f5e0ff */
[----:B------:R-:W-:Y:S01]  /*1b90*/  IMAD.MOV.U32 R215, RZ, RZ, 0x3f800000 ;  /* 0x3f800000ffd77424 */ /* 0x000fe200078e00ff */
[----:B------:R-:W-:-:S02]  /*1ba0*/  LEA.HI.X.SX32 R194, R194, R3, 0x1, P0 ;  /* 0x00000003c2c27211 */ /* 0x000fc400000f0eff */
[----:B------:R-:W-:Y:S02]  /*1bb0*/  CS2R R76, SRZ ;  /* 0x00000000004c7805 */ /* 0x000fe4000001ff00 */
[-C--:B------:R-:W-:Y:S02]  /*1bc0*/  LEA.HI.X.SX32 R196, R196, R3.reuse, 0x1, P1 ;  /* 0x00000003c4c47211 */ /* 0x080fe400008f0eff */
[----:B------:R-:W-:Y:S02]  /*1bd0*/  CS2R R78, SRZ ;  /* 0x00000000004e7805 */ /* 0x000fe4000001ff00 */
[----:B------:R-:W-:Y:S02]  /*1be0*/  LEA.HI.X.SX32 R198, R198, R3, 0x1, P2 ;  /* 0x00000003c6c67211 */ /* 0x000fe400010f0eff */
[----:B------:R-:W-:Y:S02]  /*1bf0*/  CS2R R88, SRZ ;  /* 0x0000000000587805 */ /* 0x000fe4000001ff00 */
[----:B------:R-:W-:-:S02]  /*1c00*/  IADD3 R201, P0, R200, R207, RZ ;  /* 0x000000cfc8c97210 */ /* 0x000fc40007f1e0ff */
[----:B------:R-:W-:Y:S02]  /*1c10*/  CS2R R90, SRZ ;  /* 0x00000000005a7805 */ /* 0x000fe4000001ff00 */
[-C--:B------:R-:W-:Y:S02]  /*1c20*/  IADD3 R203, P1, R202, R207.reuse, RZ ;  /* 0x000000cfcacb7210 */ /* 0x080fe40007f3e0ff */
[----:B------:R-:W-:Y:S02]  /*1c30*/  CS2R R92, SRZ ;  /* 0x00000000005c7805 */ /* 0x000fe4000001ff00 */
[-C--:B------:R-:W-:Y:S02]  /*1c40*/  IADD3 R205, P2, R204, R207.reuse, RZ ;  /* 0x000000cfcccd7210 */ /* 0x080fe40007f5e0ff */
[----:B------:R-:W-:Y:S02]  /*1c50*/  CS2R R94, SRZ ;  /* 0x00000000005e7805 */ /* 0x000fe4000001ff00 */
[----:B------:R-:W-:-:S02]  /*1c60*/  IADD3 R207, P3, R206, R207, RZ ;  /* 0x000000cfcecf7210 */ /* 0x000fc40007f7e0ff */
[----:B------:R-:W-:Y:S02]  /*1c70*/  CS2R R68, SRZ ;  /* 0x0000000000447805 */ /* 0x000fe4000001ff00 */
[-C--:B------:R-:W-:Y:S02]  /*1c80*/  LEA.HI.X.SX32 R204, R204, R3.reuse, 0x1, P2 ;  /* 0x00000003cccc7211 */ /* 0x080fe400010f0eff */
[----:B------:R-:W-:Y:S02]  /*1c90*/  CS2R R70, SRZ ;  /* 0x0000000000467805 */ /* 0x000fe4000001ff00 */
[-C--:B------:R-:W-:Y:S01]  /*1ca0*/  LEA.HI.X.SX32 R200, R200, R3.reuse, 0x1, P0 ;  /* 0x00000003c8c87211 */ /* 0x080fe200000f0eff */
[----:B------:R-:W-:Y:S01]  /*1cb0*/  UMOV UR6, URZ ;  /* 0x0000003f00067c82 */ /* 0x000fe20008000000 */
[-C--:B------:R-:W-:Y:S01]  /*1cc0*/  LEA.HI.X.SX32 R202, R202, R3.reuse, 0x1, P1 ;  /* 0x00000003caca7211 */ /* 0x080fe200008f0eff */
[----:B------:R-:W-:Y:S01]  /*1cd0*/  UMOV UR7, URZ ;  /* 0x0000003f00077c82 */ /* 0x000fe20008000000 */
[----:B------:R-:W-:Y:S01]  /*1ce0*/  LEA.HI.X.SX32 R206, R206, R3, 0x1, P3 ;  /* 0x00000003cece7211 */ /* 0x000fe200018f0eff */
[----:B------:R-:W-:Y:S01]  /*1cf0*/  UMOV UR4, URZ ;  /* 0x0000003f00047c82 */ /* 0x000fe20008000000 */
[-C--:B------:R-:W-:Y:S01]  /*1d00*/  IADD3 R6, P2, R11, R2.reuse, RZ ;  /* 0x000000020b067210 */ /* 0x080fe20007f5e0ff */
[----:B------:R-:W-:Y:S01]  /*1d10*/  UMOV UR5, URZ ;  /* 0x0000003f00057c82 */ /* 0x000fe20008000000 */
[----:B------:R-:W-:Y:S01]  /*1d20*/  IADD3 R3, P0, R2, R5, RZ ;  /* 0x0000000502037210 */ /* 0x000fe20007f1e0ff */
[----:B------:R-:W-:Y:S01]  /*1d30*/  ULDC UR13, c[0x0][0x238] ;  /* 0x00008e00000d7ab9 */ /* 0x000fe20000000800 */
[----:B------:R-:W-:Y:S01]  /*1d40*/  IADD3 R7, P4, R13, R2, RZ ;  /* 0x000000020d077210 */ /* 0x000fe20007f9e0ff */
[----:B------:R-:W-:Y:S01]  /*1d50*/  ULDC UR14, c[0x0][0x264] ;  /* 0x00009900000e7ab9 */ /* 0x000fe20000000800 */
[-C--:B------:R-:W-:Y:S01]  /*1d60*/  LEA.HI.X.SX32 R10, R11, R4.reuse, 0x1, P2 ;  /* 0x000000040b0a7211 */ /* 0x080fe200010f0eff */
[----:B------:R-:W-:Y:S01]  /*1d70*/  ULDC UR15, c[0x0][0x254] ;  /* 0x00009500000f7ab9 */ /* 0x000fe20000000800 */
[----:B------:R-:W-:-:S02]  /*1d80*/  LEA.HI.X.SX32 R5, R5, R4, 0x1, P0 ;  /* 0x0000000405057211 */ /* 0x000fc400000f0eff */
[----:B------:R-:W-:Y:S02]  /*1d90*/  IADD3 R11, P3, R19, R2, RZ ;  /* 0x00000002130b7210 */ /* 0x000fe40007f7e0ff */
[----:B------:R-:W-:Y:S02]  /*1da0*/  LEA.HI.X.SX32 R12, R13, R4, 0x1, P4 ;  /* 0x000000040d0c7211 */ /* 0x000fe400020f0eff */
[-C--:B------:R-:W-:Y:S02]  /*1db0*/  IADD3 R8, P1, R15, R2.reuse, RZ ;  /* 0x000000020f087210 */ /* 0x080fe40007f3e0ff */
[-C--:B------:R-:W-:Y:S02]  /*1dc0*/  IADD3 R9, P0, R17, R2.reuse, RZ ;  /* 0x0000000211097210 */ /* 0x080fe40007f1e0ff */
[----:B------:R-:W-:Y:S02]  /*1dd0*/  IADD3 R13, P2, R21, R2, RZ ;  /* 0x00000002150d7210 */ /* 0x000fe40007f5e0ff */
[----:B------:R-:W-:-:S02]  /*1de0*/  LEA.HI.X.SX32 R18, R19, R4, 0x1, P3 ;  /* 0x0000000413127211 */ /* 0x000fc400018f0eff */
[-C--:B------:R-:W-:Y:S02]  /*1df0*/  LEA.HI.X.SX32 R14, R15, R4.reuse, 0x1, P1 ;  /* 0x000000040f0e7211 */ /* 0x080fe400008f0eff */
[----:B------:R-:W-:Y:S02]  /*1e00*/  LEA.HI.X.SX32 R16, R17, R4, 0x1, P0 ;  /* 0x0000000411107211 */ /* 0x000fe400000f0eff */
[----:B------:R-:W-:Y:S02]  /*1e10*/  IADD3 R19, P3, R27, R2, RZ ;  /* 0x000000021b137210 */ /* 0x000fe40007f7e0ff */
[----:B------:R-:W-:Y:S02]  /*1e20*/  LEA.HI.X.SX32 R20, R21, R4, 0x1, P2 ;  /* 0x0000000415147211 */ /* 0x000fe400010f0eff */
[-C--:B------:R-:W-:Y:S02]  /*1e30*/  IADD3 R15, P1, R23, R2.reuse, RZ ;  /* 0x00000002170f7210 */ /* 0x080fe40007f3e0ff */
[----:B------:R-:W-:-:S02]  /*1e40*/  IADD3 R17, P0, R25, R2, RZ ;  /* 0x0000000219117210 */ /* 0x000fc40007f1e0ff */
[----:B------:R-:W-:Y:S02]  /*1e50*/  IADD3 R21, P2, R29, R2, RZ ;  /* 0x000000021d157210 */ /* 0x000fe40007f5e0ff */
[-C--:B------:R-:W-:Y:S02]  /*1e60*/  LEA.HI.X.SX32 R26, R27, R4.reuse, 0x1, P3 ;  /* 0x000000041b1a7211 */ /* 0x080fe400018f0eff */
[-C--:B------:R-:W-:Y:S02]  /*1e70*/  LEA.HI.X.SX32 R22, R23, R4.reuse, 0x1, P1 ;  /* 0x0000000417167211 */ /* 0x080fe400008f0eff */
[----:B------:R-:W-:Y:S02]  /*1e80*/  LEA.HI.X.SX32 R24, R25, R4, 0x1, P0 ;  /* 0x0000000419187211 */ /* 0x000fe400000f0eff */
[----:B------:R-:W-:Y:S02]  /*1e90*/  IADD3 R27, P3, R35, R2, RZ ;  /* 0x00000002231b7210 */ /* 0x000fe40007f7e0ff */
[----:B------:R-:W-:-:S02]  /*1ea0*/  LEA.HI.X.SX32 R28, R29, R4, 0x1, P2 ;  /* 0x000000041d1c7211 */ /* 0x000fc400010f0eff */
[-C--:B------:R-:W-:Y:S02]  /*1eb0*/  IADD3 R23, P1, R31, R2.reuse, RZ ;  /* 0x000000021f177210 */ /* 0x080fe40007f3e0ff */
[-C--:B------:R-:W-:Y:S02]  /*1ec0*/  IADD3 R25, P0, R33, R2.reuse, RZ ;  /* 0x0000000221197210 */ /* 0x080fe40007f1e0ff */
[----:B------:R-:W-:Y:S02]  /*1ed0*/  IADD3 R29, P2, R37, R2, RZ ;  /* 0x00000002251d7210 */ /* 0x000fe40007f5e0ff */
[-C--:B------:R-:W-:Y:S02]  /*1ee0*/  LEA.HI.X.SX32 R34, R35, R4.reuse, 0x1, P3 ;  /* 0x0000000423227211 */ /* 0x080fe400018f0eff */
[-C--:B------:R-:W-:Y:S02]  /*1ef0*/  LEA.HI.X.SX32 R30, R31, R4.reuse, 0x1, P1 ;  /* 0x000000041f1e7211 */ /* 0x080fe400008f0eff */
        /* <DEDUP_REMOVED lines=8> */
[-C--:B------:R-:W-:Y:S02]  /*1f80*/  LEA.HI.X.SX32 R40, R41, R4.reuse, 0x1, P0 ;  /* 0x0000000429287211 */ /* 0x080fe400000f0eff */
[----:B------:R-:W-:Y:S02]  /*1f90*/  LEA.HI.X.SX32 R43, R45, R4, 0x1, P2 ;  /* 0x000000042d2b7211 */ /* 0x000fe400010f0eff */
[-C--:B------:R-:W-:Y:S02]  /*1fa0*/  IADD3 R39, P1, R47, R2.reuse, RZ ;  /* 0x000000022f277210 */ /* 0x080fe40007f3e0ff */
[-C--:B------:R-:W-:Y:S02]  /*1fb0*/  IADD3 R41, P0, R121, R2.reuse, RZ ;  /* 0x0000000279297210 */ /* 0x080fe40007f1e0ff */
[----:B------:R-:W-:-:S02]  /*1fc0*/  IADD3 R123, P3, R49, R2, RZ ;  /* 0x00000002317b7210 */ /* 0x000fc40007f7e0ff */
[----:B------:R-:W-:Y:S02]  /*1fd0*/  IADD3 R125, P2, R51, R2, RZ ;  /* 0x00000002337d7210 */ /* 0x000fe40007f5e0ff */
[-C--:B------:R-:W-:Y:S02]  /*1fe0*/  LEA.HI.X.SX32 R120, R47, R4.reuse, 0x1, P1 ;  /* 0x000000042f787211 */ /* 0x080fe400008f0eff */
[-C--:B------:R-:W-:Y:S02]  /*1ff0*/  LEA.HI.X.SX32 R121, R121, R4.reuse, 0x1, P0 ;  /* 0x0000000479797211 */ /* 0x080fe400000f0eff */
[-C--:B------:R-:W-:Y:S02]  /*2000*/  LEA.HI.X.SX32 R122, R49, R4.reuse, 0x1, P3 ;  /* 0x00000004317a7211 */ /* 0x080fe400018f0eff */
[----:B------:R-:W-:Y:S02]  /*2010*/  LEA.HI.X.SX32 R124, R51, R4, 0x1, P2 ;  /* 0x00000004337c7211 */ /* 0x000fe400010f0eff */
[----:B------:R-:W-:-:S02]  /*2020*/  IADD3 R127, P1, R53, R2, RZ ;  /* 0x00000002357f7210 */ /* 0x000fc40007f3e0ff */
[-C--:B------:R-:W-:Y:S02]  /*2030*/  IADD3 R129, P0, R55, R2.reuse, RZ ;  /* 0x0000000237817210 */ /* 0x080fe40007f1e0ff */
[-C--:B------:R-:W-:Y:S02]  /*2040*/  IADD3 R131, P3, R57, R2.reuse, RZ ;  /* 0x0000000239837210 */ /* 0x080fe40007f7e0ff */
[----:B------:R-:W-:Y:S02]  /*2050*/  IADD3 R133, P2, R59, R2, RZ ;  /* 0x000000023b857210 */ /* 0x000fe40007f5e0ff */
[-C--:B------:R-:W-:Y:S02]  /*2060*/  LEA.HI.X.SX32 R126, R53, R4.reuse, 0x1, P1 ;  /* 0x00000004357e7211 */ /* 0x080fe400008f0eff */
[-C--:B------:R-:W-:Y:S02]  /*2070*/  LEA.HI.X.SX32 R128, R55, R4.reuse, 0x1, P0 ;  /* 0x0000000437807211 */ /* 0x080fe400000f0eff */
[----:B------:R-:W-:-:S02]  /*2080*/  LEA.HI.X.SX32 R130, R57, R4, 0x1, P3 ;  /* 0x0000000439827211 */ /* 0x000fc400018f0eff */
[----:B------:R-:W-:Y:S02]  /*2090*/  LEA.HI.X.SX32 R132, R59, R4, 0x1, P2 ;  /* 0x000000043b847211 */ /* 0x000fe400010f0eff */
[-C--:B------:R-:W-:Y:S02]  /*20a0*/  IADD3 R135, P1, R61, R2.reuse, RZ ;  /* 0x000000023d877210 */ /* 0x080fe40007f3e0ff */
[-C--:B------:R-:W-:Y:S02]  /*20b0*/  IADD3 R137, P0, R63, R2.reuse, RZ ;  /* 0x000000023f897210 */ /* 0x080fe40007f1e0ff */
[-C--:B------:R-:W-:Y:S02]  /*20c0*/  IADD3 R139, P3, R65, R2.reuse, RZ ;  /* 0x00000002418b7210 */ /* 0x080fe40007f7e0ff */
[----:B------:R-:W-:Y:S02]  /*20d0*/  IADD3 R141, P2, R67, R2, RZ ;  /* 0x00000002438d7210 */ /* 0x000fe40007f5e0ff */
[----:B------:R-:W-:-:S02]  /*20e0*/  LEA.HI.X.SX32 R134, R61, R4, 0x1, P1 ;  /* 0x000000043d867211 */ /* 0x000fc400008f0eff */
[-C--:B------:R-:W-:Y:S02]  /*20f0*/  LEA.HI.X.SX32 R136, R63, R4.reuse, 0x1, P0 ;  /* 0x000000043f887211 */ /* 0x080fe400000f0eff */
[-C--:B------:R-:W-:Y:S02]  /*2100*/  LEA.HI.X.SX32 R138, R65, R4.reuse, 0x1, P3 ;  /* 0x00000004418a7211 */ /* 0x080fe400018f0eff */
[----:B------:R-:W-:-:S07]  /*2110*/  LEA.HI.X.SX32 R140, R67, R4, 0x1, P2 ;  /* 0x00000004438c7211 */ /* 0x000fce00010f0eff */
.L_x_1:
[----:B------:R-:W-:Y:S02]  /*2120*/  USHF.R.S32.HI UR12, URZ, 0x1f, UR4 ;  /* 0x0000001f3f0c7899 */ /* 0x000fe40008011404 */
[----:B------:R-:W-:Y:S02]  /*2130*/  IADD3 R56, P0, R2, UR4, RZ ;  /* 0x0000000402387c10 */ /* 0x000fe4000ff1e0ff */
[----:B------:R-:W-:Y:S02]  /*2140*/  IADD3 R54, P1, R3, UR4, RZ ;  /* 0x0000000403367c10 */ /* 0x000fe4000ff3e0ff */
[----:B------:R-:W-:Y:S02]  /*2150*/  IADD3.X R57, R4, UR12, RZ, P0, !PT ;  /* 0x0000000c04397c10 */ /* 0x000fe400087fe4ff */
[----:B------:R-:W-:Y:S02]  /*2160*/  IADD3 R52, P0, R6, UR4, RZ ;  /* 0x0000000406347c10 */ /* 0x000fe4000ff1e0ff */
[----:B------:R-:W-:Y:S01]  /*2170*/  IADD3.X R55, R5, UR12, RZ, P1, !PT ;  /* 0x0000000c05377c10 */ /* 0x000fe20008ffe4ff */
[----:B------:R0:W2:Y:S01]  /*2180*/  LDG.E.U8 R58, desc[UR10][R56.64] ;  /* 0x0000000a383a7981 */ /* 0x0000a2000c1e1100 */
[----:B------:R-:W-:-:S02]  /*2190*/  IADD3 R48, P1, R7, UR4, RZ ;  /* 0x0000000407307c10 */ /* 0x000fc4000ff3e0ff */
[----:B------:R-:W-:Y:S01]  /*21a0*/  IADD3.X R53, R10, UR12, RZ, P0, !PT ;  /* 0x0000000c0a357c10 */ /* 0x000fe200087fe4ff */
[----:B------:R1:W3:Y:S01]  /*21b0*/  LDG.E.U8 R59, desc[UR10][R54.64] ;  /* 0x0000000a363b7981 */ /* 0x0002e2000c1e1100 */
[----:B------:R-:W-:Y:S02]  /*21c0*/  IADD3 R50, P0, R8, UR4, RZ ;  /* 0x0000000408327c10 */ /* 0x000fe4000ff1e0ff */
[----:B------:R-:W-:Y:S01]  /*21d0*/  IADD3.X R49, R12, UR12, RZ, P1, !PT ;  /* 0x0000000c0c317c10 */ /* 0x000fe20008ffe4ff */
[----:B------:R4:W5:Y:S01]  /*21e0*/  LDG.E.U8 R60, desc[UR10][R52.64] ;  /* 0x0000000a343c7981 */ /* 0x000962000c1e1100 */
[----:B------:R-:W-:Y:S02]  /*21f0*/  IADD3 R46, P1, R9, UR4, RZ ;  /* 0x00000004092e7c10 */ /* 0x000fe4000ff3e0ff */
[----:B------:R-:W-:Y:S01]  /*2200*/  IADD3.X R51, R14, UR12, RZ, P0, !PT ;  /* 0x0000000c0e337c10 */ /* 0x000fe200087fe4ff */
[----:B------:R4:W5:Y:S01]  /*2210*/  LDG.E.U8 R61, desc[UR10][R48.64] ;  /* 0x0000000a303d7981 */ /* 0x000962000c1e1100 */
[----:B------:R-:W-:-:S02]  /*2220*/  IADD3 R44, P0, R11, UR4, RZ ;  /* 0x000000040b2c7c10 */ /* 0x000fc4000ff1e0ff */
[----:B------:R-:W-:Y:S01]  /*2230*/  IADD3.X R47, R16, UR12, RZ, P1, !PT ;  /* 0x0000000c102f7c10 */ /* 0x000fe20008ffe4ff */
[----:B------:R4:W5:Y:S01]  /*2240*/  LDG.E.U8 R62, desc[UR10][R50.64] ;  /* 0x0000000a323e7981 */ /* 0x000962000c1e1100 */
[----:B0-----:R-:W-:Y:S02]  /*2250*/  IADD3 R56, P1, R13, UR4, RZ ;  /* 0x000000040d387c10 */ /* 0x001fe4000ff3e0ff */
[----:B------:R-:W-:Y:S01]  /*2260*/  IADD3.X R45, R18, UR12, RZ, P0, !PT ;  /* 0x0000000c122d7c10 */ /* 0x000fe200087fe4ff */
[----:B------:R0:W5:Y:S01]  /*2270*/  LDG.E.U8 R63, desc[UR10][R46.64] ;  /* 0x0000000a2e3f7981 */ /* 0x000162000c1e1100 */
[----:B-1----:R-:W-:Y:S02]  /*2280*/  IADD3 R54, P0, R15, UR4, RZ ;  /* 0x000000040f367c10 */ /* 0x002fe4000ff1e0ff */
[----:B------:R-:W-:Y:S01]  /*2290*/  IADD3.X R57, R20, UR12, RZ, P1, !PT ;  /* 0x0000000c14397c10 */ /* 0x000fe20008ffe4ff */
[----:B------:R1:W5:Y:S01]  /*22a0*/  LDG.E.U8 R100, desc[UR10][R44.64] ;  /* 0x0000000a2c647981 */ /* 0x000362000c1e1100 */
[----:B----4-:R-:W-:-:S02]  /*22b0*/  IADD3 R52, P1, R17, UR4, RZ ;  /* 0x0000000411347c10 */ /* 0x010fc4000ff3e0ff */
[----:B------:R-:W-:Y:S01]  /*22c0*/  IADD3.X R55, R22, UR12, RZ, P0, !PT ;  /* 0x0000000c16377c10 */ /* 0x000fe200087fe4ff */
[----:B------:R4:W5:Y:S01]  /*22d0*/  LDG.E.U8 R101, desc[UR10][R56.64] ;  /* 0x0000000a38657981 */ /* 0x000962000c1e1100 */
[----:B------:R-:W-:Y:S02]  /*22e0*/  IADD3 R48, P0, R19, UR4, RZ ;  /* 0x0000000413307c10 */ /* 0x000fe4000ff1e0ff */
[----:B------:R-:W-:Y:S01]  /*22f0*/  IADD3.X R53, R24, UR12, RZ, P1, !PT ;  /* 0x0000000c18357c10 */ /* 0x000fe20008ffe4ff */
[----:B------:R4:W3:Y:S01]  /*2300*/  LDG.E.U8 R64, desc[UR10][R54.64] ;  /* 0x0000000a36407981 */ /* 0x0008e2000c1e1100 */
[----:B------:R-:W-:Y:S02]  /*2310*/  IADD3 R50, P1, R21, UR4, RZ ;  /* 0x0000000415327c10 */ /* 0x000fe4000ff3e0ff */
[----:B------:R-:W-:Y:S01]  /*2320*/  IADD3.X R49, R26, UR12, RZ, P0, !PT ;  /* 0x0000000c1a317c10 */ /* 0x000fe200087fe4ff */
[----:B------:R4:W5:Y:S01]  /*2330*/  LDG.E.U8 R65, desc[UR10][R52.64] ;  /* 0x0000000a34417981 */ /* 0x000962000c1e1100 */
[----:B0-----:R-:W-:-:S02]  /*2340*/  IADD3 R46, P0, R23, UR4, RZ ;  /* 0x00000004172e7c10 */ /* 0x001fc4000ff1e0ff */
[----:B------:R-:W-:Y:S01]  /*2350*/  IADD3.X R51, R28, UR12, RZ, P1, !PT ;  /* 0x0000000c1c337c10 */ /* 0x000fe20008ffe4ff */
[----:B------:R0:W5:Y:S01]  /*2360*/  LDG.E.U8 R66, desc[UR10][R48.64] ;  /* 0x0000000a30427981 */ /* 0x000162000c1e1100 */
[----:B-1----:R-:W-:Y:S02]  /*2370*/  IADD3 R44, P1, R25, UR4, RZ ;  /* 0x00000004192c7c10 */ /* 0x002fe4000ff3e0ff */
[----:B------:R-:W-:Y:S01]  /*2380*/  IADD3.X R47, R30, UR12, RZ, P0, !PT ;  /* 0x0000000c1e2f7c10 */ /* 0x000fe200087fe4ff */
[----:B------:R1:W5:Y:S01]  /*2390*/  LDG.E.U8 R67, desc[UR10][R50.64] ;  /* 0x0000000a32437981 */ /* 0x000362000c1e1100 */
[----:B----4-:R-:W-:Y:S02]  /*23a0*/  IADD3 R56, P0, R27, UR4, RZ ;  /* 0x000000041b387c10 */ /* 0x010fe4000ff1e0ff */
[----:B------:R-:W-:Y:S01]  /*23b0*/  IADD3.X R45, R32, UR12, RZ, P1, !PT ;  /* 0x0000000c202d7c10 */ /* 0x000fe20008ffe4ff */
[----:B------:R4:W5:Y:S01]  /*23c0*/  LDG.E.U8 R102, desc[UR10][R46.64] ;  /* 0x0000000a2e667981 */ /* 0x000962000c1e1100 */
[----:B------:R-:W-:-:S02]  /*23d0*/  IADD3 R54, P1, R29, UR4, RZ ;  /* 0x000000041d367c10 */ /* 0x000fc4000ff3e0ff */
[----:B------:R-:W-:Y:S01]  /*23e0*/  IADD3.X R57, R34, UR12, RZ, P0, !PT ;  /* 0x0000000c22397c10 */ /* 0x000fe200087fe4ff */
[----:B------:R4:W5:Y:S01]  /*23f0*/  LDG.E.U8 R103, desc[UR10][R44.64] ;  /* 0x0000000a2c677981 */ /* 0x000962000c1e1100 */
[----:B------:R-:W-:Y:S02]  /*2400*/  IADD3 R52, P0, R31, UR4, RZ ;  /* 0x000000041f347c10 */ /* 0x000fe4000ff1e0ff */
[----:B------:R-:W-:Y:S01]  /*2410*/  IADD3.X R55, R36, UR12, RZ, P1, !PT ;  /* 0x0000000c24377c10 */ /* 0x000fe20008ffe4ff */
[----:B------:R4:W5:Y:S01]  /*2420*/  LDG.E.U8 R104, desc[UR10][R56.64] ;  /* 0x0000000a38687981 */ /* 0x000962000c1e1100 */
[----:B0-----:R-:W-:Y:S02]  /*2430*/  IADD3 R48, P1, R33, UR4, RZ ;  /* 0x0000000421307c10 */ /* 0x001fe4000ff3e0ff */
[----:B------:R-:W-:Y:S01]  /*2440*/  IADD3.X R53, R38, UR12, RZ, P0, !PT ;  /* 0x0000000c26357c10 */ /* 0x000fe200087fe4ff */
[----:B------:R0:W5:Y:S01]  /*2450*/  LDG.E.U8 R105, desc[UR10][R54.64] ;  /* 0x0000000a36697981 */ /* 0x000162000c1e1100 */
[----:B-1----:R-:W-:-:S02]  /*2460*/  IADD3 R50, P0, R35, UR4, RZ ;  /* 0x0000000423327c10 */ /* 0x002fc4000ff1e0ff */
[----:B------:R-:W-:Y:S01]  /*2470*/  IADD3.X R49, R40, UR12, RZ, P1, !PT ;  /* 0x0000000c28317c10 */ /* 0x000fe20008ffe4ff */
[----:B------:R1:W5:Y:S01]  /*2480*/  LDG.E.U8 R106, desc[UR10][R52.64] ;  /* 0x0000000a346a7981 */ /* 0x000362000c1e1100 */
[----:B----4-:R-:W-:Y:S02]  /*2490*/  IADD3 R46, P1, R37, UR4, RZ ;  /* 0x00000004252e7c10 */ /* 0x010fe4000ff3e0ff */
        /* <DEDUP_REMOVED lines=13> */
[----:B------:R-:W5:Y:S01]  /*2570*/  LDG.E.U8 R111, desc[UR10][R56.64] ;  /* 0x0000000a386f7981 */ /* 0x000f62000c1e1100 */
[----:B----4-:R-:W-:-:S02]  /*2580*/  IADD3 R48, P2, R131, UR4, RZ ;  /* 0x0000000483307c10 */ /* 0x010fc4000ff5e0ff */
[----:B------:R-:W-:Y:S01]  /*2590*/  IADD3 R50, P0, R123, UR4, RZ ;  /* 0x000000047b327c10 */ /* 0x000fe2000ff1e0ff */
[----:B------:R1:W4:Y:S01]  /*25a0*/  LDG.E.U8 R112, desc[UR10][R54.64] ;  /* 0x0000000a36707981 */ /* 0x000322000c1e1100 */
[----:B------:R-:W-:Y:S02]  /*25b0*/  IADD3.X R53, R128, UR12, RZ, P1, !PT ;  /* 0x0000000c80357c10 */ /* 0x000fe40008ffe4ff */
[----:B------:R-:W-:Y:S02]  /*25c0*/  IADD3 R46, P1, R133, UR4, RZ ;  /* 0x00000004852e7c10 */ /* 0x000fe4000ff3e0ff */
[----:B------:R-:W-:Y:S01]  /*25d0*/  IADD3.X R49, R130, UR12, RZ, P2, !PT ;  /* 0x0000000c82317c10 */ /* 0x000fe200097fe4ff */
[----:B------:R1:W4:Y:S01]  /*25e0*/  LDG.E.U8 R113, desc[UR10][R52.64] ;  /* 0x0000000a34717981 */ /* 0x000322000c1e1100 */
[----:B------:R-:W-:Y:S02]  /*25f0*/  IADD3.X R51, R122, UR12, RZ, P0, !PT ;  /* 0x0000000c7a337c10 */ /* 0x000fe400087fe4ff */
[----:B0-----:R-:W-:Y:S01]  /*2600*/  IADD3 R44, P2, R135, UR4, RZ ;  /* 0x00000004872c7c10 */ /* 0x001fe2000ff5e0ff */
[----:B------:R-:W4:Y:S01]  /*2610*/  LDG.E.U8 R48, desc[UR10][R48.64] ;  /* 0x0000000a30307981 */ /* 0x000f22000c1e1100 */
[----:B-1----:R-:W-:-:S02]  /*2620*/  IADD3 R54, P0, R137, UR4, RZ ;  /* 0x0000000489367c10 */ /* 0x002fc4000ff1e0ff */
[----:B------:R-:W-:Y:S01]  /*2630*/  IADD3.X R47, R132, UR12, RZ, P1, !PT ;  /* 0x0000000c842f7c10 */ /* 0x000fe20008ffe4ff */
[----:B------:R-:W4:Y:S01]  /*2640*/  LDG.E.U8 R50, desc[UR10][R50.64] ;  /* 0x0000000a32327981 */ /* 0x000f22000c1e1100 */
[----:B------:R-:W-:Y:S02]  /*2650*/  IADD3.X R45, R134, UR12, RZ, P2, !PT ;  /* 0x0000000c862d7c10 */ /* 0x000fe400097fe4ff */
[----:B------:R-:W-:Y:S01]  /*2660*/  IADD3 RZ, P1, R139, UR4, RZ ;  /* 0x000000048bff7c10 */ /* 0x000fe2000ff3e0ff */
[----:B------:R0:W4:Y:S01]  /*2670*/  LDG.E.U8 R114, desc[UR10][R46.64] ;  /* 0x0000000a2e727981 */ /* 0x000122000c1e1100 */
[----:B------:R-:W-:Y:S02]  /*2680*/  IADD3.X R55, R136, UR12, RZ, P0, !PT ;  /* 0x0000000c88377c10 */ /* 0x000fe400087fe4ff */
[----:B------:R-:W-:Y:S01]  /*2690*/  IADD3 RZ, P2, R141, UR4, RZ ;  /* 0x000000048dff7c10 */ /* 0x000fe2000ff5e0ff */
[----:B------:R-:W-:Y:S01]  /*26a0*/  VIADD R52, R139, UR4 ;  /* 0x000000048b347c36 */ /* 0x000fe20008000000 */
[----:B------:R-:W-:Y:S01]  /*26b0*/  IADD3 R56, P0, R125, UR4, RZ ;  /* 0x000000047d387c10 */ /* 0x000fe2000ff1e0ff */
[----:B------:R1:W4:Y:S01]  /*26c0*/  LDG.E.U8 R44, desc[UR10][R44.64] ;  /* 0x0000000a2c2c7981 */ /* 0x000322000c1e1100 */
[----:B------:R-:W-:-:S02]  /*26d0*/  IADD3.X R53, R138, UR12, RZ, P1, !PT ;  /* 0x0000000c8a357c10 */ /* 0x000fc40008ffe4ff */
[----:B------:R-:W-:Y:S01]  /*26e0*/  IADD3.X R57, R124, UR12, RZ, P0, !PT ;  /* 0x0000000c7c397c10 */ /* 0x000fe200087fe4ff */
[----:B0-----:R-:W-:Y:S01]  /*26f0*/  VIADD R46, R141, UR4 ;  /* 0x000000048d2e7c36 */ /* 0x001fe20008000000 */
[----:B------:R-:W-:Y:S01]  /*2700*/  IADD3.X R47, R140, UR12, RZ, P2, !PT ;  /* 0x0000000c8c2f7c10 */ /* 0x000fe200097fe4ff */
[----:B------:R-:W4:Y:S04]  /*2710*/  LDG.E.U8 R54, desc[UR10][R54.64] ;  /* 0x0000000a36367981 */ /* 0x000f28000c1e1100 */
[----:B------:R-:W4:Y:S04]  /*2720*/  LDG.E.U8 R49, desc[UR10][R52.64] ;  /* 0x0000000a34317981 */ /* 0x000f28000c1e1100 */
[----:B------:R-:W4:Y:S04]  /*2730*/  LDG.E.U8 R56, desc[UR10][R56.64] ;  /* 0x0000000a38387981 */ /* 0x000f28000c1e1100 */
[----:B------:R0:W4:Y:S01]  /*2740*/  LDG.E.U8 R115, desc[UR10][R46.64] ;  /* 0x0000000a2e737981 */ /* 0x000122000c1e1100 */
[----:B------:R-:W0:Y:S01]  /*2750*/  S2R R51, SR_TID.X ;  /* 0x0000000000337919 */ /* 0x000e220000002100 */
[----:B-1----:R-:W-:Y:S01]  /*2760*/  IMAD.SHL.U32 R45, R208, 0x40, RZ ;  /* 0x00000040d02d7824 */ /* 0x002fe200078e00ff */
[----:B------:R-:W-:-:S02]  /*2770*/  SHF.R.S32.HI R116, RZ, 0x1, R208 ;  /* 0x00000001ff747819 */ /* 0x000fc400000114d0 */
[----:B------:R-:W-:Y:S01]  /*2780*/  LOP3.LUT R226, R208, 0x60, RZ, 0xc0, !PT ;  /* 0x00000060d0e27812 */ /* 0x000fe200078ec0ff */
[----:B------:R-:W-:Y:S01]  /*2790*/  BAR.SYNC.DEFER_BLOCKING 0x0 ;  /* 0x0000000000007b1d */ /* 0x000fe20000010000 */
[----:B------:R-:W-:Y:S02]  /*27a0*/  LOP3.LUT R45, R45, 0x40, RZ, 0xc0, !PT ;  /* 0x000000402d2d7812 */ /* 0x000fe400078ec0ff */
[----:B------:R-:W-:Y:S02]  /*27b0*/  SGXT R116, R116, 0x1 ;  /* 0x000000017474781a */ /* 0x000fe40000000200 */
[----:B------:R-:W-:Y:S02]  /*27c0*/  SHF.R.S32.HI R117, RZ, 0x3, R208 ;  /* 0x00000003ff757819 */ /* 0x000fe400000114d0 */
[----:B------:R-:W-:Y:S01]  /*27d0*/  LOP3.LUT R116, R45, 0x120, R116, 0xf8, !PT ;  /* 0x000001202d747812 */ /* 0x000fe200078ef874 */
[C---:B------:R-:W-:Y:S01]  /*27e0*/  IMAD.SHL.U32 R45, R208.reuse, 0x2, RZ ;  /* 0x00000002d02d7824 */ /* 0x040fe200078e00ff */
[----:B0-----:R-:W-:-:S02]  /*27f0*/  LOP3.LUT R47, R208, 0x4, RZ, 0xc0, !PT ;  /* 0x00000004d02f7812 */ /* 0x001fc400078ec0ff */
[----:B------:R-:W-:-:S05]  /*2800*/  LOP3.LUT R55, R51, 0x7, RZ, 0xc0, !PT ;  /* 0x0000000733377812 */ /* 0x000fca00078ec0ff */
[----:B------:R-:W-:Y:S01]  /*2810*/  IMAD R46, R226, 0x2, R55 ;  /* 0x00000002e22e7824 */ /* 0x000fe200078e0237 */
[----:B------:R-:W-:-:S03]  /*2820*/  SGXT R51, R117, 0x1 ;  /* 0x000000017533781a */ /* 0x000fc60000000200 */
[----:B------:R-:W-:Y:S01]  /*2830*/  IMAD.SHL.U32 R46, R46, 0x10, RZ ;  /* 0x000000102e2e7824 */ /* 0x000fe200078e00ff */
[----:B------:R-:W-:-:S04]  /*2840*/  LOP3.LUT R51, R51, 0x90, RZ, 0xc0, !PT ;  /* 0x0000009033337812 */ /* 0x000fc800078ec0ff */
[----:B------:R-:W-:Y:S01]  /*2850*/  LOP3.LUT R46, R46, 0x30, R45, 0x78, !PT ;  /* 0x000000302e2e7812 */ /* 0x000fe200078e782d */
[----:B------:R-:W-:Y:S01]  /*2860*/  IMAD R47, R47, 0x80, R116 ;  /* 0x000000802f2f7824 */ /* 0x000fe200078e0274 */
[----:B------:R-:W-:-:S03]  /*2870*/  LOP3.LUT R228, R51, 0x10, R208, 0x78, !PT ;  /* 0x0000001033e47812 */ /* 0x000fc600078e78d0 */
[----:B------:R-:W-:Y:S01]  /*2880*/  IMAD R158, R55, 0x80, R46 ;  /* 0x00000080379e7824 */ /* 0x000fe200078e022e */
[----:B------:R-:W-:Y:S01]  /*2890*/  LOP3.LUT R46, R221, 0x10, RZ, 0x3c, !PT ;  /* 0x00000010dd2e7812 */ /* 0x000fe200078e3cff */
[----:B------:R-:W-:Y:S01]  /*28a0*/  IMAD.IADD R228, R47, 0x1, R228 ;  /* 0x000000012fe47824 */ /* 0x000fe200078e02e4 */
[C---:B------:R-:W-:Y:S02]  /*28b0*/  LOP3.LUT R45, R221.reuse, 0x20, RZ, 0x3c, !PT ;  /* 0x00000020dd2d7812 */ /* 0x040fe400078e3cff */
[C---:B------:R-:W-:Y:S02]  /*28c0*/  LOP3.LUT R52, R221.reuse, 0x30, RZ, 0x3c, !PT ;  /* 0x00000030dd347812 */ /* 0x040fe400078e3cff */
[C---:B------:R-:W-:Y:S02]  /*28d0*/  LOP3.LUT R47, R221.reuse, 0x40, RZ, 0x3c, !PT ;  /* 0x00000040dd2f7812 */ /* 0x040fe400078e3cff */
[C---:B------:R-:W-:Y:S02]  /*28e0*/  LOP3.LUT R51, R221.reuse, 0x60, RZ, 0x3c, !PT ;  /* 0x00000060dd337812 */ /* 0x040fe400078e3cff */
[----:B------:R-:W-:Y:S01]  /*28f0*/  LOP3.LUT R227, R228, 0x20, RZ, 0x3c, !PT ;  /* 0x00000020e4e37812 */ /* 0x000fe200078e3cff */
[----:B--2---:R0:W-:Y:S02]  /*2900*/  STS.U8 [R221+UR8+0x2000], R58 ;  /* 0x0020003add007988 */ /* 0x0041e40008000008 */
[----:B0-----:R-:W-:-:S02]  /*2910*/  LOP3.LUT R58, R221, 0x70, RZ, 0x3c, !PT ;  /* 0x00000070dd3a7812 */ /* 0x001fc400078e3cff */
[----:B---3--:R-:W-:Y:S04]  /*2920*/  STS.U8 [R221+UR8+0x2400], R64 ;  /* 0x00240040dd007988 */ /* 0x008fe80008000008 */
[----:B-----5:R-:W-:Y:S04]  /*2930*/  STS.U8 [R221+UR8+0x2800], R106 ;  /* 0x0028006add007988 */ /* 0x020fe80008000008 */
[----:B----4-:R-:W-:Y:S04]  /*2940*/  STS.U8 [R221+UR8+0x2c00], R112 ;  /* 0x002c0070dd007988 */ /* 0x010fe80008000008 */
[----:B------:R-:W-:Y:S04]  /*2950*/  STS.U8 [R46+UR8+0x2080], R59 ;  /* 0x0020803b2e007988 */ /* 0x000fe80008000008 */
[----:B------:R-:W-:Y:S04]  /*2960*/  STS.U8 [R46+UR8+0x2480], R65 ;  /* 0x002480412e007988 */ /* 0x000fe80008000008 */
[----:B------:R-:W-:Y:S04]  /*2970*/  STS.U8 [R46+UR8+0x2880], R107 ;  /* 0x0028806b2e007988 */ /* 0x000fe80008000008 */
[----:B------:R0:W-:Y:S04]  /*2980*/  STS.U8 [R46+UR8+0x2c80], R113 ;  /* 0x002c80712e007988 */ /* 0x0001e80008000008 */
[----:B------:R-:W-:Y:S04]  /*2990*/  STS.U8 [R45+UR8+0x2100], R60 ;  /* 0x0021003c2d007988 */ /* 0x000fe80008000008 */
[----:B------:R-:W-:Y:S01]  /*29a0*/  STS.U8 [R45+UR8+0x2500], R66 ;  /* 0x002500422d007988 */ /* 0x000fe20008000008 */
[----:B0-----:R-:W-:-:S03]  /*29b0*/  LOP3.LUT R46, R221, 0x50, RZ, 0x3c, !PT ;  /* 0x00000050dd2e7812 */ /* 0x001fc600078e3cff */
[----:B------:R-:W-:Y:S04]  /*29c0*/  STS.U8 [R45+UR8+0x2900], R108 ;  /* 0x0029006c2d007988 */ /* 0x000fe80008000008 */
        /* <DEDUP_REMOVED lines=20> */
[----:B------:R-:W-:Y:S01]  /*2b10*/  STS.U8 [R58+UR8+0x2f80], R115 ;  /* 0x002f80733a007988 */ /* 0x000fe20008000008 */
[----:B------:R-:W-:Y:S06]  /*2b20*/  BAR.SYNC.DEFER_BLOCKING 0x0 ;  /* 0x0000000000007b1d */ /* 0x000fec0000010000 */
[----:B------:R-:W0:Y:S04]  /*2b30*/  LDSM.16.M88.4 R116, [R158+UR8+0x2000] ;  /* 0x002000089e74783b */ /* 0x000e280008000200 */
[----:B------:R-:W1:Y:S04]  /*2b40*/  LDSM.16.MT88.4 R64, [R228+UR8] ;  /* 0x00000008e440783b */ /* 0x000e680008004200 */
[----:B------:R-:W2:Y:S04]  /*2b50*/  LDSM.16.MT88.4 R52, [R228+UR8+0x400] ;  /* 0x00040008e434783b */ /* 0x000ea80008004200 */
[----:B------:R-:W3:Y:S04]  /*2b60*/  LDSM.16.MT88.4 R44, [R227+UR8] ;  /* 0x00000008e32c783b */ /* 0x000ee80008004200 */
[----:B------:R-:W4:Y:S04]  /*2b70*/  LDSM.16.MT88.4 R48, [R227+UR8+0x400] ;  /* 0x00040008e330783b */ /* 0x000f280008004200 */
[----:B------:R-:W5:Y:S04]  /*2b80*/  LDSM.16.MT88.4 R100, [R228+UR8+0x800] ;  /* 0x00080008e464783b */ /* 0x000f680008004200 */
[----:B------:R-:W5:Y:S04]  /*2b90*/  LDSM.16.MT88.4 R104, [R228+UR8+0xc00] ;  /* 0x000c0008e468783b */ /* 0x000f680008004200 */
[----:B------:R-:W-:Y:S01]  /*2ba0*/  LDSM.16.MT88.4 R112, [R227+UR8+0xc00] ;  /* 0x000c0008e370783b */ /* 0x000fe20008004200 */
[----:B0-----:R-:W-:-:S02]  /*2bb0*/  F2FP.F16.E4M3.UNPACK_B R108, R116 ;  /* 0x00000074ff6c723e */ /* 0x001fc400020006ff */
[----:B------:R-:W-:Y:S01]  /*2bc0*/  F2FP.F16.E4M3.UNPACK_B R109, R117 ;  /* 0x00000075ff6d723e */ /* 0x000fe200020006ff */
[----:B-1----:R-:W-:Y:S02]  /*2bd0*/  IMAD.MOV.U32 R60, RZ, RZ, R64 ;  /* 0x000000ffff3c7224 */ /* 0x002fe400078e0040 */
[----:B------:R-:W-:Y:S02]  /*2be0*/  IMAD.MOV.U32 R61, RZ, RZ, R66 ;  /* 0x000000ffff3d7224 */ /* 0x000fe400078e0042 */
[----:B--2---:R-:W-:Y:S02]  /*2bf0*/  IMAD.MOV.U32 R62, RZ, RZ, R52 ;  /* 0x000000ffff3e7224 */ /* 0x004fe400078e0034 */
[----:B------:R-:W-:Y:S02]  /*2c00*/  IMAD.MOV.U32 R63, RZ, RZ, R54 ;  /* 0x000000ffff3f7224 */ /* 0x000fe400078e0036 */
[----:B---3--:R-:W-:-:S05]  /*2c10*/  IMAD.MOV.U32 R56, RZ, RZ, R44 ;  /* 0x000000ffff387224 */ /* 0x008fca00078e002c */
[----:B------:R-:W-:Y:S01]  /*2c20*/  HMMA.16816.F32 R60, R60, R108, RZ ;  /* 0x0000006c3c3c723c */ /* 0x000fe200000018ff */
[----:B------:R-:W-:Y:S02]  /*2c30*/  IMAD.MOV.U32 R57, RZ, RZ, R46 ;  /* 0x000000ffff397224 */ /* 0x000fe400078e002e */
[----:B----4-:R-:W-:Y:S02]  /*2c40*/  IMAD.MOV.U32 R58, RZ, RZ, R48 ;  /* 0x000000ffff3a7224 */ /* 0x010fe400078e0030 */
[----:B------:R-:W-:Y:S02]  /*2c50*/  IMAD.MOV.U32 R59, RZ, RZ, R50 ;  /* 0x000000ffff3b7224 */ /* 0x000fe400078e0032 */
[----:B------:R-:W-:-:S05]  /*2c60*/  IMAD.MOV.U32 R64, RZ, RZ, R65 ;  /* 0x000000ffff407224 */ /* 0x000fca00078e0041 */
[----:B------:R-:W-:Y:S01]  /*2c70*/  HMMA.16816.F32 R56, R56, R108, RZ ;  /* 0x0000006c3838723c */ /* 0x000fe200000018ff */
[----:B------:R-:W0:Y:S01]  /*2c80*/  LDSM.16.MT88.4 R108, [R227+UR8+0x800] ;  /* 0x00080008e36c783b */ /* 0x000e220008004200 */
[----:B------:R-:W-:Y:S01]  /*2c90*/  IMAD.MOV.U32 R65, RZ, RZ, R67 ;  /* 0x000000ffff417224 */ /* 0x000fe200078e0043 */
[----:B------:R-:W-:Y:S01]  /*2ca0*/  F2FP.F16.E4M3.UNPACK_B R116, R116.H1 ;  /* 0x00000074ff74723e */ /* 0x000fe200030006ff */
[----:B------:R-:W-:Y:S01]  /*2cb0*/  IMAD.MOV.U32 R66, RZ, RZ, R53 ;  /* 0x000000ffff427224 */ /* 0x000fe200078e0035 */
[----:B------:R-:W-:Y:S01]  /*2cc0*/  F2FP.F16.E4M3.UNPACK_B R117, R117.H1 ;  /* 0x00000075ff75723e */ /* 0x000fe200030006ff */
[----:B------:R-:W-:Y:S02]  /*2cd0*/  IMAD.MOV.U32 R67, RZ, RZ, R55 ;  /* 0x000000ffff437224 */ /* 0x000fe400078e0037 */
[----:B-----5:R-:W-:Y:S02]  /*2ce0*/  IMAD.MOV.U32 R44, RZ, RZ, R100 ;  /* 0x000000ffff2c7224 */ /* 0x020fe400078e0064 */
[----:B------:R-:W-:Y:S01]  /*2cf0*/  IMAD.MOV.U32 R46, RZ, RZ, R104 ;  /* 0x000000ffff2e7224 */ /* 0x000fe200078e0068 */
[----:B------:R-:W-:Y:S01]  /*2d00*/  LOP3.LUT R48, R158, 0x40, RZ, 0x3c, !PT ;  /* 0x000000409e307812 */ /* 0x000fe200078e3cff */
[----:B------:R-:W1:Y:S01]  /*2d10*/  LDSM.16.MT88.4 R52, [R228+UR8+0x1000] ;  /* 0x00100008e434783b */ /* 0x000e620008004200 */
[----:B------:R-:W-:Y:S07]  /*2d20*/  HMMA.16816.F32 R64, R64, R116, R60 ;  /* 0x000000744040723c */ /* 0x000fee000000183c */
[----:B------:R-:W-:-:S02]  /*2d30*/  IMAD.MOV.U32 R60, RZ, RZ, R45 ;  /* 0x000000ffff3c7224 */ /* 0x000fc400078e002d */
[----:B------:R-:W-:Y:S02]  /*2d40*/  IMAD.MOV.U32 R61, RZ, RZ, R47 ;  /* 0x000000ffff3d7224 */ /* 0x000fe400078e002f */
[----:B------:R-:W-:Y:S02]  /*2d50*/  IMAD.MOV.U32 R62, RZ, RZ, R49 ;  /* 0x000000ffff3e7224 */ /* 0x000fe400078e0031 */
[----:B------:R-:W-:Y:S02]  /*2d60*/  IMAD.MOV.U32 R63, RZ, RZ, R51 ;  /* 0x000000ffff3f7224 */ /* 0x000fe400078e0033 */
[----:B------:R-:W-:Y:S01]  /*2d70*/  IMAD.MOV.U32 R45, RZ, RZ, R102 ;  /* 0x000000ffff2d7224 */ /* 0x000fe200078e0066 */
[----:B------:R-:W-:Y:S04]  /*2d80*/  LDSM.16.M88.4 R48, [R48+UR8+0x2000] ;  /* 0x002000083030783b */ /* 0x000fe80008000200 */
[----:B------:R-:W-:Y:S01]  /*2d90*/  HMMA.16816.F32 R60, R60, R116, R56 ;  /* 0x000000743c3c723c */ /* 0x000fe20000001838 */
[----:B------:R-:W-:Y:S01]  /*2da0*/  IMAD.MOV.U32 R47, RZ, RZ, R106 ;  /* 0x000000ffff2f7224 */ /* 0x000fe200078e006a */
[----:B------:R-:W2:Y:S05]  /*2db0*/  LDSM.16.MT88.4 R56, [R228+UR8+0x1400] ;  /* 0x00140008e438783b */ /* 0x000eaa0008004200 */
[----:B------:R-:W-:-:S02]  /*2dc0*/  F2FP.F16.E4M3.UNPACK_B R116, R118 ;  /* 0x00000076ff74723e */ /* 0x000fc400020006ff */
[----:B------:R-:W-:-:S07]  /*2dd0*/  F2FP.F16.E4M3.UNPACK_B R117, R119 ;  /* 0x00000077ff75723e */ /* 0x000fce00020006ff */
[----:B------:R-:W-:Y:S07]  /*2de0*/  HMMA.16816.F32 R44, R44, R116, R64 ;  /* 0x000000742c2c723c */ /* 0x000fee0000001840 */
[----:B0-----:R-:W-:Y:S02]  /*2df0*/  IMAD.MOV.U32 R64, RZ, RZ, R108 ;  /* 0x000000ffff407224 */ /* 0x001fe400078e006c */
[----:B------:R-:W-:Y:S02]  /*2e00*/  IMAD.MOV.U32 R65, RZ, RZ, R110 ;  /* 0x000000ffff417224 */ /* 0x000fe400078e006e */
[----:B------:R-:W-:-:S02]  /*2e10*/  IMAD.MOV.U32 R66, RZ, RZ, R112 ;  /* 0x000000ffff427224 */ /* 0x000fc400078e0070 */
[----:B------:R-:W-:Y:S01]  /*2e20*/  IMAD.MOV.U32 R67, RZ, RZ, R114 ;  /* 0x000000ffff437224 */ /* 0x000fe200078e0072 */
[----:B------:R-:W-:Y:S02]  /*2e30*/  F2FP.F16.E4M3.UNPACK_B R158, R118.H1 ;  /* 0x00000076ff9e723e */ /* 0x000fe400030006ff */
[----:B------:R-:W-:-:S04]  /*2e40*/  F2FP.F16.E4M3.UNPACK_B R159, R119.H1 ;  /* 0x00000077ff9f723e */ /* 0x000fc800030006ff */
[----:B------:R-:W-:Y:S01]  /*2e50*/  HMMA.16816.F32 R60, R64, R116, R60 ;  /* 0x00000074403c723c */ /* 0x000fe2000000183c */
[----:B------:R-:W0:Y:S01]  /*2e60*/  LDSM.16.MT88.4 R64, [R227+UR8+0x1000] ;  /* 0x00100008e340783b */ /* 0x000e220008004200 */
[----:B------:R-:W-:-:S03]  /*2e70*/  IMAD.MOV.U32 R100, RZ, RZ, R101 ;  /* 0x000000ffff647224 */ /* 0x000fc600078e0065 */
[----:B------:R-:W3:Y:S01]  /*2e80*/  LDSM.16.MT88.4 R116, [R227+UR8+0x1400] ;  /* 0x00140008e374783b */ /* 0x000ee20008004200 */
[----:B------:R-:W-:Y:S02]  /*2e90*/  IMAD.MOV.U32 R101, RZ, RZ, R103 ;  /* 0x000000ffff657224 */ /* 0x000fe400078e0067 */
[----:B------:R-:W-:Y:S02]  /*2ea0*/  IMAD.MOV.U32 R102, RZ, RZ, R105 ;  /* 0x000000ffff667224 */ /* 0x000fe400078e0069 */
[----:B------:R-:W-:Y:S02]  /*2eb0*/  IMAD.MOV.U32 R103, RZ, RZ, R107 ;  /* 0x000000ffff677224 */ /* 0x000fe400078e006b */
[----:B-1----:R-:W-:Y:S01]  /*2ec0*/  IMAD.MOV.U32 R112, RZ, RZ, R52 ;  /* 0x000000ffff707224 */ /* 0x002fe200078e0034 */
[----:B------:R-:W1:Y:S04]  /*2ed0*/  LDSM.16.MT88.4 R104, [R228+UR8+0x1800] ;  /* 0x00180008e468783b */ /* 0x000e680008004200 */
[----:B------:R-:W-:Y:S07]  /*2ee0*/  HMMA.16816.F32 R44, R100, R158, R44 ;  /* 0x0000009e642c723c */ /* 0x000fee000000182c */
[----:B------:R-:W-:-:S02]  /*2ef0*/  IMAD.MOV.U32 R100, RZ, RZ, R109 ;  /* 0x000000ffff647224 */ /* 0x000fc400078e006d */
[----:B------:R-:W-:Y:S02]  /*2f00*/  IMAD.MOV.U32 R101, RZ, RZ, R111 ;  /* 0x000000ffff657224 */ /* 0x000fe400078e006f */
[----:B------:R-:W-:Y:S01]  /*2f10*/  IMAD.MOV.U32 R102, RZ, RZ, R113 ;  /* 0x000000ffff667224 */ /* 0x000fe200078e0071 */
[----:B------:R-:W4:Y:S01]  /*2f20*/  LDSM.16.MT88.4 R108, [R228+UR8+0x1c00] ;  /* 0x001c0008e46c783b */ /* 0x000f220008004200 */
[----:B------:R-:W-:-:S07]  /*2f30*/  IMAD.MOV.U32 R103, RZ, RZ, R115 ;  /* 0x000000ffff677224 */ /* 0x000fce00078e0073 */
[----:B------:R-:W-:Y:S01]  /*2f40*/  HMMA.16816.F32 R60, R100, R158, R60 ;  /* 0x0000009e643c723c */ /* 0x000fe2000000183c */
[----:B------:R-:W-:Y:S02]  /*2f50*/  IMAD.MOV.U32 R113, RZ, RZ, R54 ;  /* 0x000000ffff717224 */ /* 0x000fe400078e0036 */
[----:B--2---:R-:W-:Y:S02]  /*2f60*/  IMAD.MOV.U32 R114, RZ, RZ, R56 ;  /* 0x000000ffff727224 */ /* 0x004fe400078e0038 */
[----:B------:R-:W-:Y:S02]  /*2f70*/  IMAD.MOV.U32 R115, RZ, RZ, R58 ;  /* 0x000000ffff737224 */ /* 0x000fe400078e003a */
[----:B------:R-:W-:Y:S02]  /*2f80*/  F2FP.F16.E4M3.UNPACK_B R100, R48 ;  /* 0x00000030ff64723e */ /* 0x000fe400020006ff */
[----:B------:R-:W-:-:S07]  /*2f90*/  F2FP.F16.E4M3.UNPACK_B R101, R49 ;  /* 0x00000031ff65723e */ /* 0x000fce00020006ff */
[----:B------:R-:W-:Y:S07]  /*2fa0*/  HMMA.16816.F32 R112, R112, R100, R44 ;  /* 0x000000647070723c */ /* 0x000fee000000182c */
[----:B0-----:R-:W-:Y:S02]  /*2fb0*/  IMAD.MOV.U32 R44, RZ, RZ, R64 ;  /* 0x000000ffff2c7224 */ /* 0x001fe400078e0040 */
[----:B------:R-:W-:Y:S02]  /*2fc0*/  IMAD.MOV.U32 R45, RZ, RZ, R66 ;  /* 0x000000ffff2d7224 */ /* 0x000fe400078e0042 */
[----:B---3--:R-:W-:-:S02]  /*2fd0*/  IMAD.MOV.U32 R46, RZ, RZ, R116 ;  /* 0x000000ffff2e7224 */ /* 0x008fc400078e0074 */
[----:B------:R-:W-:Y:S02]  /*2fe0*/  IMAD.MOV.U32 R47, RZ, RZ, R118 ;  /* 0x000000ffff2f7224 */ /* 0x000fe400078e0076 */
[----:B------:R-:W-:-:S05]  /*2ff0*/  IMAD.MOV.U32 R52, RZ, RZ, R53 ;  /* 0x000000ffff347224 */ /* 0x000fca00078e0035 */
[----:B------:R-:W-:Y:S01]  /*3000*/  HMMA.16816.F32 R60, R44, R100, R60 ;  /* 0x000000642c3c723c */ /* 0x000fe2000000183c */
[----:B------:R-:W0:Y:S04]  /*3010*/  LDSM.16.MT88.4 R44, [R227+UR8+0x1800] ;  /* 0x00180008e32c783b */ /* 0x000e280008004200 */
[----:B------:R-:W2:Y:S01]  /*3020*/  LDSM.16.MT88.4 R100, [R227+UR8+0x1c00] ;  /* 0x001c0008e364783b */ /* 0x000ea20008004200 */
[----:B------:R-:W-:Y:S01]  /*3030*/  IMAD.MOV.U32 R53, RZ, RZ, R55 ;  /* 0x000000ffff357224 */ /* 0x000fe200078e0037 */
[----:B------:R-:W-:Y:S01]  /*3040*/  F2FP.F16.E4M3.UNPACK_B R48, R48.H1 ;  /* 0x00000030ff30723e */ /* 0x000fe200030006ff */
[----:B------:R-:W-:Y:S01]  /*3050*/  IMAD.MOV.U32 R54, RZ, RZ, R57 ;  /* 0x000000ffff367224 */ /* 0x000fe200078e0039 */
[----:B------:R-:W-:Y:S01]  /*3060*/  F2FP.F16.E4M3.UNPACK_B R49, R49.H1 ;  /* 0x00000031ff31723e */ /* 0x000fe200030006ff */
[----:B------:R-:W-:-:S02]  /*3070*/  IMAD.MOV.U32 R55, RZ, RZ, R59 ;  /* 0x000000ffff377224 */ /* 0x000fc400078e003b */
[----:B------:R-:W-:-:S05]  /*3080*/  IMAD.MOV.U32 R56, RZ, RZ, R65 ;  /* 0x000000ffff387224 */ /* 0x000fca00078e0041 */
[----:B------:R-:W-:Y:S01]  /*3090*/  HMMA.16816.F32 R52, R52, R48, R112 ;  /* 0x000000303434723c */ /* 0x000fe20000001870 */
[----:B------:R-:W-:Y:S02]  /*30a0*/  IMAD.MOV.U32 R57, RZ, RZ, R67 ;  /* 0x000000ffff397224 */ /* 0x000fe400078e0043 */
[----:B------:R-:W-:Y:S02]  /*30b0*/  IMAD.MOV.U32 R58, RZ, RZ, R117 ;  /* 0x000000ffff3a7224 */ /* 0x000fe400078e0075 */
[----:B------:R-:W-:-:S07]  /*30c0*/  IMAD.MOV.U32 R59, RZ, RZ, R119 ;  /* 0x000000ffff3b7224 */ /* 0x000fce00078e0077 */
[----:B------:R-:W-:Y:S07]  /*30d0*/  HMMA.16816.F32 R56, R56, R48, R60 ;  /* 0x000000303838723c */ /* 0x000fee000000183c */
[----:B------:R-:W-:Y:S01]  /*30e0*/  F2FP.F16.E4M3.UNPACK_B R48, R50 ;  /* 0x00000032ff30723e */ /* 0x000fe200020006ff */
[----:B-1----:R-:W-:Y:S01]  /*30f0*/  IMAD.MOV.U32 R60, RZ, RZ, R104 ;  /* 0x000000ffff3c7224 */ /* 0x002fe200078e0068 */
[----:B------:R-:W-:Y:S01]  /*3100*/  F2FP.F16.E4M3.UNPACK_B R49, R51 ;  /* 0x00000033ff31723e */ /* 0x000fe200020006ff */
[----:B------:R-:W-:-:S02]  /*3110*/  IMAD.MOV.U32 R61, RZ, RZ, R106 ;  /* 0x000000ffff3d7224 */ /* 0x000fc400078e006a */
[----:B----4-:R-:W-:Y:S02]  /*3120*/  IMAD.MOV.U32 R62, RZ, RZ, R108 ;  /* 0x000000ffff3e7224 */ /* 0x010fe400078e006c */
[----:B------:R-:W-:-:S07]  /*3130*/  IMAD.MOV.U32 R63, RZ, RZ, R110 ;  /* 0x000000ffff3f7224 */ /* 0x000fce00078e006e */
[----:B------:R-:W-:Y:S07]  /*3140*/  HMMA.16816.F32 R52, R60, R48, R52 ;  /* 0x000000303c34723c */ /* 0x000fee0000001834 */
[----:B0-----:R-:W-:Y:S02]  /*3150*/  IMAD.MOV.U32 R60, RZ, RZ, R44 ;  /* 0x000000ffff3c7224 */ /* 0x001fe400078e002c */
[----:B------:R-:W-:Y:S02]  /*3160*/  IMAD.MOV.U32 R61, RZ, RZ, R46 ;  /* 0x000000ffff3d7224 */ /* 0x000fe400078e002e */
[----:B--2---:R-:W-:-:S02]  /*3170*/  IMAD.MOV.U32 R62, RZ, RZ, R100 ;  /* 0x000000ffff3e7224 */ /* 0x004fc400078e0064 */
[----:B------:R-:W-:Y:S01]  /*3180*/  IMAD.MOV.U32 R63, RZ, RZ, R102 ;  /* 0x000000ffff3f7224 */ /* 0x000fe200078e0066 */
[----:B------:R-:W-:-:S06]  /*3190*/  F2FP.F16.E4M3.UNPACK_B R64, R50.H1 ;  /* 0x00000032ff40723e */ /* 0x000fcc00030006ff */
[----:B------:R-:W-:Y:S01]  /*31a0*/  HMMA.16816.F32 R56, R60, R48, R56 ;  /* 0x000000303c38723c */ /* 0x000fe20000001838 */
[----:B------:R-:W-:Y:S01]  /*31b0*/  F2FP.F16.E4M3.UNPACK_B R65, R51.H1 ;  /* 0x00000033ff41723e */ /* 0x000fe200030006ff */
[----:B------:R-:W-:Y:S02]  /*31c0*/  IMAD.MOV.U32 R50, RZ, RZ, R109 ;  /* 0x000000ffff327224 */ /* 0x000fe400078e006d */
[----:B------:R-:W-:-:S03]  /*31d0*/  IMAD.MOV.U32 R51, RZ, RZ, R111 ;  /* 0x000000ffff337224 */ /* 0x000fc600078e006f */
[----:B------:R-:W-:Y:S02]  /*31e0*/  IMAD.MOV.U32 R48, RZ, RZ, R105 ;  /* 0x000000ffff307224 */ /* 0x000fe400078e0069 */
[----:B------:R-:W-:Y:S01]  /*31f0*/  IMAD.MOV.U32 R49, RZ, RZ, R107 ;  /* 0x000000ffff317224 */ /* 0x000fe200078e006b */
[----:B------:R-:W-:Y:S01]  /*3200*/  LOP3.LUT R44, R208, 0x3, RZ, 0xc0, !PT ;  /* 0x00000003d02c7812 */ /* 0x000fe200078ec0ff */
[----:B------:R-:W-:-:S05]  /*3210*/  IMAD.MOV.U32 R46, RZ, RZ, R101 ;  /* 0x000000ffff2e7224 */ /* 0x000fca00078e0065 */
[----:B------:R-:W-:Y:S07]  /*3220*/  HMMA.16816.F32 R48, R48, R64, R52 ;  /* 0x000000403030723c */ /* 0x000fee0000001834 */
[----:B------:R-:W-:Y:S02]  /*3230*/  IMAD.SHL.U32 R53, R44, 0x2, RZ ;  /* 0x000000022c357824 */ /* 0x000fe400078e00ff */
[----:B------:R-:W-:Y:S02]  /*3240*/  IMAD.MOV.U32 R44, RZ, RZ, R45 ;  /* 0x000000ffff2c7224 */ /* 0x000fe400078e002d */
[----:B------:R-:W-:-:S02]  /*3250*/  IMAD.MOV.U32 R45, RZ, RZ, R47 ;  /* 0x000000ffff2d7224 */ /* 0x000fc400078e002f */
[----:B------:R-:W-:Y:S01]  /*3260*/  IMAD.MOV.U32 R47, RZ, RZ, R103 ;  /* 0x000000ffff2f7224 */ /* 0x000fe200078e0067 */
[----:B------:R-:W-:-:S06]  /*3270*/  LEA.HI R53, R226, R53, RZ, 0x1e ;  /* 0x00000035e2357211 */ /* 0x000fcc00078ff0ff */
[----:B------:R-:W-:Y:S01]  /*3280*/  HMMA.16816.F32 R44, R44, R64, R56 ;  /* 0x000000402c2c723c */ /* 0x000fe20000001838 */
[----:B------:R-:W-:-:S04]  /*3290*/  IADD3 R53, P0, R53, UR6, RZ ;  /* 0x0000000635357c10 */ /* 0x000fc8000ff1e0ff */
[CC--:B------:R-:W-:Y:S01]  /*32a0*/  ISETP.GT.U32.AND P2, PT, R53.reuse, R211.reuse, PT ;  /* 0x000000d33500720c */ /* 0x0c0fe20003f44070 */
[----:B------:R-:W-:Y:S01]  /*32b0*/  IMAD.X R52, RZ, RZ, UR7, P0 ;  /* 0x00000007ff347e24 */ /* 0x000fe200080e06ff */
[C---:B------:R-:W-:Y:S02]  /*32c0*/  ISETP.GE.U32.AND P1, PT, R53.reuse, R211, PT ;  /* 0x000000d33500720c */ /* 0x040fe40003f26070 */
[----:B------:R-:W-:Y:S01]  /*32d0*/  ISETP.GT.U32.AND P4, PT, R53, R212, PT ;  /* 0x000000d43500720c */ /* 0x000fe20003f84070 */
[----:B------:R-:W-:Y:S01]  /*32e0*/  FMUL R48, R48, UR13 ;  /* 0x0000000d30307c20 */ /* 0x000fe20008400000 */
[----:B------:R-:W-:Y:S01]  /*32f0*/  ISETP.GT.U32.AND.EX P2, PT, R52, RZ, PT, P2 ;  /* 0x000000ff3400720c */ /* 0x000fe20003f44120 */
[----:B------:R-:W-:Y:S01]  /*3300*/  FMUL R49, R49, UR13 ;  /* 0x0000000d31317c20 */ /* 0x000fe20008400000 */
[----:B------:R-:W-:Y:S01]  /*3310*/  FMUL R50, R50, UR13 ;  /* 0x0000000d32327c20 */ /* 0x000fe20008400000 */
[C---:B------:R-:W-:Y:S02]  /*3320*/  ISETP.GE.U32.AND.EX P1, PT, R52.reuse, RZ, PT, P1 ;  /* 0x000000ff3400720c */ /* 0x040fe40003f26110 */
[----:B------:R-:W-:-:S02]  /*3330*/  ISETP.GT.U32.AND.EX P4, PT, R52, RZ, PT, P4 ;  /* 0x000000ff3400720c */ /* 0x000fc40003f84140 */
[C---:B------:R-:W-:Y:S02]  /*3340*/  ISETP.GE.U32.AND P3, PT, R53.reuse, R212, PT ;  /* 0x000000d43500720c */ /* 0x040fe40003f66070 */
[----:B------:R-:W-:Y:S02]  /*3350*/  FSEL R59, R48, -INF , !P2 ;  /* 0xff800000303b7808 */ /* 0x000fe40005000000 */
[CC--:B------:R-:W-:Y:S02]  /*3360*/  ISETP.GT.U32.AND P0, PT, R53.reuse, R213.reuse, PT ;  /* 0x000000d53500720c */ /* 0x0c0fe40003f04070 */
[----:B------:R-:W-:Y:S02]  /*3370*/  ISETP.GE.U32.AND P2, PT, R53, R213, PT ;  /* 0x000000d53500720c */ /* 0x000fe40003f46070 */
[----:B------:R-:W-:Y:S02]  /*3380*/  FSEL R58, R49, -INF , !P1 ;  /* 0xff800000313a7808 */ /* 0x000fe40004800000 */
[----:B------:R-:W-:Y:S01]  /*3390*/  FSEL R60, R50, -INF , !P4 ;  /* 0xff800000323c7808 */ /* 0x000fe20006000000 */
[----:B------:R-:W-:Y:S01]  /*33a0*/  FMUL R51, R51, UR13 ;  /* 0x0000000d33337c20 */ /* 0x000fe20008400000 */
[----:B------:R-:W-:-:S02]  /*33b0*/  ISETP.GT.U32.AND P1, PT, R53, R214, PT ;  /* 0x000000d63500720c */ /* 0x000fc40003f24070 */
[----:B------:R-:W-:Y:S01]  /*33c0*/  ISETP.GE.U32.AND P4, PT, R53, R214, PT ;  /* 0x000000d63500720c */ /* 0x000fe20003f86070 */
[----:B------:R-:W-:Y:S01]  /*33d0*/  FMUL R44, R44, UR13 ;  /* 0x0000000d2c2c7c20 */ /* 0x000fe20008400000 */
[C---:B------:R-:W-:Y:S01]  /*33e0*/  ISETP.GE.U32.AND.EX P3, PT, R52.reuse, RZ, PT, P3 ;  /* 0x000000ff3400720c */ /* 0x040fe20003f66130 */
[----:B------:R-:W-:Y:S01]  /*33f0*/  FMUL R45, R45, UR13 ;  /* 0x0000000d2d2d7c20 */ /* 0x000fe20008400000 */
[----:B------:R-:W-:Y:S01]  /*3400*/  ISETP.GT.U32.AND.EX P0, PT, R52, RZ, PT, P0 ;  /* 0x000000ff3400720c */ /* 0x000fe20003f04100 */
[----:B------:R-:W-:Y:S01]  /*3410*/  FMUL R46, R46, UR13 ;  /* 0x0000000d2e2e7c20 */ /* 0x000fe20008400000 */
[C---:B------:R-:W-:Y:S01]  /*3420*/  ISETP.GE.U32.AND.EX P2, PT, R52.reuse, RZ, PT, P2 ;  /* 0x000000ff3400720c */ /* 0x040fe20003f46120 */
[----:B------:R-:W-:Y:S01]  /*3430*/  FMUL R47, R47, UR13 ;  /* 0x0000000d2f2f7c20 */ /* 0x000fe20008400000 */
[C---:B------:R-:W-:Y:S02]  /*3440*/  ISETP.GT.U32.AND.EX P1, PT, R52.reuse, RZ, PT, P1 ;  /* 0x000000ff3400720c */ /* 0x040fe40003f24110 */
[----:B------:R-:W-:-:S02]  /*3450*/  ISETP.GE.U32.AND.EX P4, PT, R52, RZ, PT, P4 ;  /* 0x000000ff3400720c */ /* 0x000fc40003f86140 */
[----:B------:R-:W-:Y:S02]  /*3460*/  FSEL R61, R51, -INF , !P3 ;  /* 0xff800000333d7808 */ /* 0x000fe40005800000 */
[----:B------:R-:W-:Y:S02]  /*3470*/  FSEL R63, R44, -INF , !P0 ;  /* 0xff8000002c3f7808 */ /* 0x000fe40004000000 */
[----:B------:R-:W-:Y:S02]  /*3480*/  FSEL R62, R45, -INF , !P2 ;  /* 0xff8000002d3e7808 */ /* 0x000fe40005000000 */
[----:B------:R-:W-:Y:S02]  /*3490*/  FSEL R49, R46, -INF , !P1 ;  /* 0xff8000002e317808 */ /* 0x000fe40004800000 */
[----:B------:R-:W-:Y:S02]  /*34a0*/  FSEL R50, R47, -INF , !P4 ;  /* 0xff8000002f327808 */ /* 0x000fe40006000000 */
[----:B------:R-:W-:-:S02]  /*34b0*/  FMNMX R44, R59, R58, !PT ;  /* 0x0000003a3b2c7209 */ /* 0x000fc40007800000 */
[----:B------:R-:W-:Y:S02]  /*34c0*/  FMNMX R45, R60, R61, !PT ;  /* 0x0000003d3c2d7209 */ /* 0x000fe40007800000 */
[----:B------:R-:W-:Y:S02]  /*34d0*/  FMNMX R46, R63, R62, !PT ;  /* 0x0000003e3f2e7209 */ /* 0x000fe40007800000 */
[----:B------:R-:W-:Y:S01]  /*34e0*/  FMNMX R47, R49, R50, !PT ;  /* 0x00000032312f7209 */ /* 0x000fe20007800000 */
[----:B------:R-:W0:Y:S04]  /*34f0*/  SHFL.BFLY PT, R51, R44, 0x2, 0x1f ;  /* 0x0c401f002c337f89 */ /* 0x000e2800000e0000 */
[----:B------:R-:W1:Y:S04]  /*3500*/  SHFL.BFLY PT, R48, R45, 0x2, 0x1f ;  /* 0x0c401f002d307f89 */ /* 0x000e6800000e0000 */
[----:B------:R-:W2:Y:S04]  /*3510*/  SHFL.BFLY PT, R53, R46, 0x2, 0x1f ;  /* 0x0c401f002e357f89 */ /* 0x000ea800000e0000 */
[----:B------:R-:W3:Y:S01]  /*3520*/  SHFL.BFLY PT, R56, R47, 0x2, 0x1f ;  /* 0x0c401f002f387f89 */ /* 0x000ee200000e0000 */
[----:B0-----:R-:W-:-:S02]  /*3530*/  FMNMX R51, R44, R51, !PT ;  /* 0x000000332c337209 */ /* 0x001fc40007800000 */
[----:B-1----:R-:W-:Y:S02]  /*3540*/  FMNMX R52, R45, R48, !PT ;  /* 0x000000302d347209 */ /* 0x002fe40007800000 */
[----:B--2---:R-:W-:Y:S01]  /*3550*/  FMNMX R54, R46, R53, !PT ;  /* 0x000000352e367209 */ /* 0x004fe20007800000 */
[----:B------:R-:W0:Y:S01]  /*3560*/  SHFL.BFLY PT, R48, R51, 0x1, 0x1f ;  /* 0x0c201f0033307f89 */ /* 0x000e2200000e0000 */
[----:B---3--:R-:W-:-:S03]  /*3570*/  FMNMX R56, R47, R56, !PT ;  /* 0x000000382f387209 */ /* 0x008fc60007800000 */
[----:B------:R-:W1:Y:S04]  /*3580*/  SHFL.BFLY PT, R53, R52, 0x1, 0x1f ;  /* 0x0c201f0034357f89 */ /* 0x000e6800000e0000 */
[----:B------:R-:W2:Y:S04]  /*3590*/  SHFL.BFLY PT, R55, R54, 0x1, 0x1f ;  /* 0x0c201f0036377f89 */ /* 0x000ea800000e0000 */
[----:B------:R-:W3:Y:S01]  /*35a0*/  SHFL.BFLY PT, R57, R56, 0x1, 0x1f ;  /* 0x0c201f0038397f89 */ /* 0x000ee200000e0000 */
[----:B------:R-:W-:Y:S02]  /*35b0*/  LOP3.LUT R119, R208, 0x1c, RZ, 0xc0, !PT ;  /* 0x0000001cd0777812 */ /* 0x000fe400078ec0ff */
[----:B------:R-:W-:-:S02]  /*35c0*/  SHF.R.U32.HI R44, RZ, 0x3, R221 ;  /* 0x00000003ff2c7819 */ /* 0x000fc400000116dd */
[C---:B------:R-:W-:Y:S02]  /*35d0*/  LEA.HI R118, R119.reuse, 0x8, RZ, 0x1e ;  /* 0x0000000877767811 */ /* 0x040fe400078ff0ff */
[C---:B------:R-:W-:Y:S02]  /*35e0*/  LEA.HI R117, R119.reuse, 0x10, RZ, 0x1e ;  /* 0x0000001077757811 */ /* 0x040fe400078ff0ff */
[C---:B------:R-:W-:Y:S02]  /*35f0*/  LEA.HI R116, R119.reuse, 0x18, RZ, 0x1e ;  /* 0x0000001877747811 */ /* 0x040fe400078ff0ff */
[----:B------:R-:W-:Y:S02]  /*3600*/  LOP3.LUT R44, R44, 0xc, RZ, 0xc0, !PT ;  /* 0x0000000c2c2c7812 */ /* 0x000fe400078ec0ff */
[----:B------:R-:W-:Y:S01]  /*3610*/  LEA R119, R119, UR8, 0x2 ;  /* 0x0000000877777c11 */ /* 0x000fe2000f8e10ff */
[----:B------:R-:W-:Y:S01]  /*3620*/  BAR.SYNC.DEFER_BLOCKING 0x0 ;  /* 0x0000000000007b1d */ /* 0x000fe20000010000 */
[----:B------:R-:W-:-:S02]  /*3630*/  LEA R118, R118, UR8, 0x4 ;  /* 0x0000000876767c11 */ /* 0x000fc4000f8e20ff */
[----:B------:R-:W-:Y:S02]  /*3640*/  LEA R117, R117, UR8, 0x4 ;  /* 0x0000000875757c11 */ /* 0x000fe4000f8e20ff */
[----:B------:R-:W-:Y:S01]  /*3650*/  LEA R116, R116, UR8, 0x4 ;  /* 0x0000000874747c11 */ /* 0x000fe2000f8e20ff */
[----:B------:R-:W-:Y:S01]  /*3660*/  IMAD.IADD R45, R119, 0x1, R44 ;  /* 0x00000001772d7824 */ /* 0x000fe200078e022c */
[----:B0-----:R-:W-:Y:S01]  /*3670*/  FMNMX R64, R51, R48, !PT ;  /* 0x0000003033407209 */ /* 0x001fe20007800000 */
[----:B------:R-:W-:Y:S01]  /*3680*/  IMAD.IADD R47, R44, 0x1, R118 ;  /* 0x000000012c2f7824 */ /* 0x000fe200078e0276 */
[----:B-1----:R-:W-:Y:S01]  /*3690*/  FMNMX R66, R52, R53, !PT ;  /* 0x0000003534427209 */ /* 0x002fe20007800000 */
[----:B------:R-:W-:Y:S01]  /*36a0*/  IMAD.IADD R46, R44, 0x1, R117 ;  /* 0x000000012c2e7824 */ /* 0x000fe200078e0275 */
[----:B--2---:R-:W-:Y:S01]  /*36b0*/  FMNMX R55, R54, R55, !PT ;  /* 0x0000003736377209 */ /* 0x004fe20007800000 */
[----:B------:R-:W-:Y:S01]  /*36c0*/  IMAD.IADD R48, R44, 0x1, R116 ;  /* 0x000000012c307824 */ /* 0x000fe200078e0274 */
[----:B---3--:R-:W-:Y:S01]  /*36d0*/  FMNMX R57, R56, R57, !PT ;  /* 0x0000003938397209 */ /* 0x008fe20007800000 */
[----:B------:R-:W-:Y:S04]  /*36e0*/  @!P6 STS [R45+0x2000], R64 ;  /* 0x002000402d00e388 */ /* 0x000fe80000000800 */
[----:B------:R-:W-:Y:S04]  /*36f0*/  @!P6 STS [R47+0x2000], R66 ;  /* 0x002000422f00e388 */ /* 0x000fe80000000800 */
[----:B------:R-:W-:Y:S04]  /*3700*/  @!P6 STS [R46+0x2000], R55 ;  /* 0x002000372e00e388 */ /* 0x000fe80000000800 */
[----:B------:R-:W-:Y:S01]  /*3710*/  @!P6 STS [R48+0x2000], R57 ;  /* 0x002000393000e388 */ /* 0x000fe20000000800 */
[----:B------:R-:W-:Y:S01]  /*3720*/  LEA R44, R221, UR8, 0x2 ;  /* 0x00000008dd2c7c11 */ /* 0x000fe2000f8e10ff */
[----:B------:R-:W-:Y:S06]  /*3730*/  BAR.SYNC.DEFER_BLOCKING 0x0 ;  /* 0x0000000000007b1d */ /* 0x000fec0000010000 */
[----:B------:R-:W0:Y:S04]  /*3740*/  LDS R51, [R44+0x2000] ;  /* 0x002000002c337984 */ /* 0x000e280000000800 */
[----:B0-----:R-:W0:Y:S02]  /*3750*/  SHFL.BFLY PT, R52, R51, 0x2, 0x1f ;  /* 0x0c401f0033347f89 */ /* 0x001e2400000e0000 */
[----:B0-----:R-:W-:-:S05]  /*3760*/  FMNMX R52, R51, R52, !PT ;  /* 0x0000003433347209 */ /* 0x001fca0007800000 */
[----:B------:R-:W0:Y:S02]  /*3770*/  SHFL.BFLY PT, R53, R52, 0x1, 0x1f ;  /* 0x0c201f0034357f89 */ /* 0x000e2400000e0000 */
[----:B0-----:R-:W-:-:S05]  /*3780*/  FMNMX R53, R52, R53, !PT ;  /* 0x0000003534357209 */ /* 0x001fca0007800000 */
[----:B------:R-:W-:Y:S01]  /*3790*/  @!P6 STS [R44+0x2000], R53 ;  /* 0x002000352c00e388 */ /* 0x000fe20000000800 */
[----:B------:R-:W-:Y:S06]  /*37a0*/  BAR.SYNC.DEFER_BLOCKING 0x0 ;  /* 0x0000000000007b1d */ /* 0x000fec0000010000 */
[----:B------:R-:W0:Y:S04]  /*37b0*/  LDS R226, [R119+0x2000] ;  /* 0x0020000077e27984 */ /* 0x000e280000000800 */
[----:B------:R-:W1:Y:S04]  /*37c0*/  LDS R227, [R118+0x2000] ;  /* 0x0020000076e37984 */ /* 0x000e680000000800 */
[----:B------:R-:W2:Y:S04]  /*37d0*/  LDS R158, [R117+0x2000] ;  /* 0x00200000759e7984 */ /* 0x000ea80000000800 */
[----:B------:R-:W3:Y:S01]  /*37e0*/  LDS R159, [R116+0x2000] ;  /* 0x00200000749f7984 */ /* 0x000ee20000000800 */
[----:B------:R-:W-:Y:S01]  /*37f0*/  BAR.SYNC.DEFER_BLOCKING 0x0 ;  /* 0x0000000000007b1d */ /* 0x000fe20000010000 */
[----:B0-----:R-:W-:-:S05]  /*3800*/  FMNMX R226, R226, R225, !PT ;  /* 0x000000e1e2e27209 */ /* 0x001fca0007800000 */
[----:B------:R-:W-:Y:S01]  /*3810*/  FADD R51, R59, -R226 ;  /* 0x800000e23b337221 */ /* 0x000fe20000000000 */
[----:B-1----:R-:W-:-:S03]  /*3820*/  FMNMX R227, R227, R224, !PT ;  /* 0x000000e0e3e37209 */ /* 0x002fc60007800000 */
[----:B------:R-:W-:Y:S01]  /*3830*/  FMUL R102, R51, 1.4426950216293334961 ;  /* 0x3fb8aa3b33667820 */ /* 0x000fe20000400000 */
[----:B------:R-:W-:-:S04]  /*3840*/  FADD R51, R58, -R226 ;  /* 0x800000e23a337221 */ /* 0x000fc80000000000 */
[----:B------:R-:W-:Y:S01]  /*3850*/  FMUL R101, R51, 1.4426950216293334961 ;  /* 0x3fb8aa3b33657820 */ /* 0x000fe20000400000 */
[----:B------:R-:W-:Y:S01]  /*3860*/  FADD R51, R60, -R227 ;  /* 0x800000e33c337221 */ /* 0x000fe20000000000 */
[----:B--2---:R-:W-:-:S03]  /*3870*/  FMNMX R158, R158, R223, !PT ;  /* 0x000000df9e9e7209 */ /* 0x004fc60007800000 */
[----:B------:R-:W-:Y:S01]  /*3880*/  FMUL R103, R51, 1.4426950216293334961 ;  /* 0x3fb8aa3b33677820 */ /* 0x000fe20000400000 */
[----:B------:R-:W-:Y:S01]  /*3890*/  FADD R51, R61, -R227 ;  /* 0x800000e33d337221 */ /* 0x000fe20000000000 */
[----:B---3--:R-:W-:-:S03]  /*38a0*/  FMNMX R159, R159, R222, !PT ;  /* 0x000000de9f9f7209 */ /* 0x008fc60007800000 */
[----:B------:R-:W-:Y:S01]  /*38b0*/  FMUL R104, R51, 1.4426950216293334961 ;  /* 0x3fb8aa3b33687820 */ /* 0x000fe20000400000 */
[--C-:B------:R-:W-:Y:S01]  /*38c0*/  FADD R51, R63, -R158.reuse ;  /* 0x8000009e3f337221 */ /* 0x100fe20000000000 */
[--C-:B------:R-:W-:Y:S01]  /*38d0*/  FADD R49, R49, -R159.reuse ;  /* 0x8000009f31317221 */ /* 0x100fe20000000000 */
[----:B------:R-:W-:Y:S02]  /*38e0*/  FADD R50, R50, -R159 ;  /* 0x8000009f32327221 */ /* 0x000fe40000000000 */
[----:B------:R-:W-:Y:S01]  /*38f0*/  FMUL R105, R51, 1.4426950216293334961 ;  /* 0x3fb8aa3b33697820 */ /* 0x000fe20000400000 */
[----:B------:R-:W-:Y:S01]  /*3900*/  FADD R51, R62, -R158 ;  /* 0x8000009e3e337221 */ /* 0x000fe20000000000 */
[----:B------:R-:W-:Y:S01]  /*3910*/  FMUL R49, R49, 1.4426950216293334961 ;  /* 0x3fb8aa3b31317820 */ /* 0x000fe20000400000 */
[----:B------:R-:W-:Y:S02]  /*3920*/  FMUL R50, R50, 1.4426950216293334961 ;  /* 0x3fb8aa3b32327820 */ /* 0x000fe40000400000 */
[----:B------:R-:W-:Y:S01]  /*3930*/  FMUL R51, R51, 1.4426950216293334961 ;  /* 0x3fb8aa3b33337820 */ /* 0x000fe20000400000 */
[----:B------:R-:W-:Y:S08]  /*3940*/  MUFU.EX2 R102, R102 ;  /* 0x0000006600667308 */ /* 0x000ff00000000800 */
[----:B------:R-:W0:Y:S08]  /*3950*/  MUFU.EX2 R101, R101 ;  /* 0x0000006500657308 */ /* 0x000e300000000800 */
[----:B------:R-:W-:Y:S08]  /*3960*/  MUFU.EX2 R103, R103 ;  /* 0x0000006700677308 */ /* 0x000ff00000000800 */
[----:B------:R-:W1:Y:S08]  /*3970*/  MUFU.EX2 R104, R104 ;  /* 0x0000006800687308 */ /* 0x000e700000000800 */
[----:B------:R-:W-:Y:S08]  /*3980*/  MUFU.EX2 R105, R105 ;  /* 0x0000006900697308 */ /* 0x000ff00000000800 */
[----:B------:R-:W2:Y:S08]  /*3990*/  MUFU.EX2 R108, R51 ;  /* 0x00000033006c7308 */ /* 0x000eb00000000800 */
[----:B------:R-:W-:Y:S08]  /*39a0*/  MUFU.EX2 R106, R49 ;  /* 0x00000031006a7308 */ /* 0x000ff00000000800 */
[----:B------:R-:W3:Y:S01]  /*39b0*/  MUFU.EX2 R107, R50 ;  /* 0x00000032006b7308 */ /* 0x000ee20000000800 */
[----:B0-----:R-:W-:Y:S01]  /*39c0*/  FADD R52, R102, R101 ;  /* 0x0000006566347221 */ /* 0x001fe20000000000 */
[----:B-1----:R-:W-:Y:S01]  /*39d0*/  FADD R53, R103, R104 ;  /* 0x0000006867357221 */ /* 0x002fe20000000000 */
[----:B--2---:R-:W-:-:S03]  /*39e0*/  FADD R54, R105, R108 ;  /* 0x0000006c69367221 */ /* 0x004fc60000000000 */
[----:B------:R-:W0:Y:S04]  /*39f0*/  SHFL.BFLY PT, R57, R52, 0x2, 0x1f ;  /* 0x0c401f0034397f89 */ /* 0x000e2800000e0000 */
[----:B------:R-:W1:Y:S01]  /*3a00*/  SHFL.BFLY PT, R56, R53, 0x2, 0x1f ;  /* 0x0c401f0035387f89 */ /* 0x000e6200000e0000 */
[----:B---3--:R-:W-:-:S03]  /*3a10*/  FADD R55, R106, R107 ;  /* 0x0000006b6a377221 */ /* 0x008fc60000000000 */
[----:B------:R-:W2:Y:S04]  /*3a20*/  SHFL.BFLY PT, R51, R54, 0x2, 0x1f ;  /* 0x0c401f0036337f89 */ /* 0x000ea800000e0000 */
[----:B------:R-:W3:Y:S01]  /*3a30*/  SHFL.BFLY PT, R58, R55, 0x2, 0x1f ;  /* 0x0c401f00373a7f89 */ /* 0x000ee200000e0000 */
[----:B0-----:R-:W-:Y:S01]  /*3a40*/  FADD R57, R52, R57 ;  /* 0x0000003934397221 */ /* 0x001fe20000000000 */
[----:B-1----:R-:W-:-:S04]  /*3a50*/  FADD R56, R53, R56 ;  /* 0x0000003835387221 */ /* 0x002fc80000000000 */
[----:B------:R-:W0:Y:S01]  /*3a60*/  SHFL.BFLY PT, R50, R57, 0x1, 0x1f ;  /* 0x0c201f0039327f89 */ /* 0x000e2200000e0000 */
[----:B--2---:R-:W-:-:S03]  /*3a70*/  FADD R51, R54, R51 ;  /* 0x0000003336337221 */ /* 0x004fc60000000000 */
[----:B------:R-:W1:Y:S01]  /*3a80*/  SHFL.BFLY PT, R49, R56, 0x1, 0x1f ;  /* 0x0c201f0038317f89 */ /* 0x000e6200000e0000 */
[----:B---3--:R-:W-:-:S03]  /*3a90*/  FADD R59, R55, R58 ;  /* 0x0000003a373b7221 */ /* 0x008fc60000000000 */
[----:B------:R-:W2:Y:S04]  /*3aa0*/  SHFL.BFLY PT, R58, R51, 0x1, 0x1f ;  /* 0x0c201f00333a7f89 */ /* 0x000ea800000e0000 */
[----:B------:R-:W3:Y:S01]  /*3ab0*/  SHFL.BFLY PT, R52, R59, 0x1, 0x1f ;  /* 0x0c201f003b347f89 */ /* 0x000ee200000e0000 */
[----:B0-----:R-:W-:Y:S01]  /*3ac0*/  FADD R60, R57, R50 ;  /* 0x00000032393c7221 */ /* 0x001fe20000000000 */
[----:B-1----:R-:W-:-:S04]  /*3ad0*/  FADD R54, R56, R49 ;  /* 0x0000003138367221 */ /* 0x002fc80000000000 */
[----:B------:R-:W-:Y:S01]  /*3ae0*/  @!P6 STS [R45+0x2000], R60 ;  /* 0x0020003c2d00e388 */ /* 0x000fe20000000800 */
[----:B--2---:R-:W-:-:S03]  /*3af0*/  FADD R53, R51, R58 ;  /* 0x0000003a33357221 */ /* 0x004fc60000000000 */
[----:B------:R-:W-:Y:S01]  /*3b00*/  @!P6 STS [R47+0x2000], R54 ;  /* 0x002000362f00e388 */ /* 0x000fe20000000800 */
[----:B---3--:R-:W-:-:S03]  /*3b10*/  FADD R61, R59, R52 ;  /* 0x000000343b3d7221 */ /* 0x008fc60000000000 */
[----:B------:R-:W-:Y:S04]  /*3b20*/  @!P6 STS [R46+0x2000], R53 ;  /* 0x002000352e00e388 */ /* 0x000fe80000000800 */
[----:B------:R-:W-:Y:S01]  /*3b30*/  @!P6 STS [R48+0x2000], R61 ;  /* 0x0020003d3000e388 */ /* 0x000fe20000000800 */
[----:B------:R-:W-:Y:S06]  /*3b40*/  BAR.SYNC.DEFER_BLOCKING 0x0 ;  /* 0x0000000000007b1d */ /* 0x000fec0000010000 */
[----:B------:R-:W0:Y:S04]  /*3b50*/  LDS R49, [R44+0x2000] ;  /* 0x002000002c317984 */ /* 0x000e280000000800 */
[----:B0-----:R-:W0:Y:S02]  /*3b60*/  SHFL.BFLY PT, R50, R49, 0x2, 0x1f ;  /* 0x0c401f0031327f89 */ /* 0x001e2400000e0000 */
[----:B0-----:R-:W-:-:S05]  /*3b70*/  FADD R50, R49, R50 ;  /* 0x0000003231327221 */ /* 0x001fca0000000000 */
[----:B------:R-:W0:Y:S01]  /*3b80*/  SHFL.BFLY PT, R51, R50, 0x1, 0x1f ;  /* 0x0c201f0032337f89 */ /* 0x000e2200000e0000 */
[----:B------:R-:W-:Y:S02]  /*3b90*/  USHF.R.S32.HI UR12, URZ, 0x1f, UR5 ;  /* 0x0000001f3f0c7899 */ /* 0x000fe40008011405 */
[----:B------:R-:W-:-:S04]  /*3ba0*/  IADD3 R56, P0, R143, UR5, RZ ;  /* 0x000000058f387c10 */ /* 0x000fc8000ff1e0ff */
[----:B------:R-:W-:Y:S01]  /*3bb0*/  IADD3.X R57, R142, UR12, RZ, P0, !PT ;  /* 0x0000000c8e397c10 */ /* 0x000fe200087fe4ff */
[----:B0-----:R-:W-:-:S05]  /*3bc0*/  FADD R45, R50, R51 ;  /* 0x00000033322d7221 */ /* 0x001fca0000000000 */
[----:B------:R0:W-:Y:S01]  /*3bd0*/  @!P6 STS [R44+0x2000], R45 ;  /* 0x0020002d2c00e388 */ /* 0x0001e20000000800 */
[----:B------:R-:W-:Y:S01]  /*3be0*/  BAR.SYNC.DEFER_BLOCKING 0x0 ;  /* 0x0000000000007b1d */ /* 0x000fe20000010000 */
[----:B------:R-:W-:Y:S02]  /*3bf0*/  IADD3 R52, P0, R147, UR5, RZ ;  /* 0x0000000593347c10 */ /* 0x000fe4000ff1e0ff */
[----:B------:R-:W-:Y:S02]  /*3c00*/  IADD3 R54, P1, R145, UR5, RZ ;  /* 0x0000000591367c10 */ /* 0x000fe4000ff3e0ff */
[----:B------:R-:W-:Y:S02]  /*3c10*/  IADD3.X R53, R146, UR12, RZ, P0, !PT ;  /* 0x0000000c92357c10 */ /* 0x000fe400087fe4ff */
[----:B------:R-:W-:Y:S02]  /*3c20*/  IADD3 R48, P0, R151, UR5, RZ ;  /* 0x0000000597307c10 */ /* 0x000fe4000ff1e0ff */
[----:B------:R-:W-:-:S02]  /*3c30*/  IADD3.X R55, R144, UR12, RZ, P1, !PT ;  /* 0x0000000c90377c10 */ /* 0x000fc40008ffe4ff */
[----:B------:R-:W-:Y:S02]  /*3c40*/  IADD3 R50, P1, R149, UR5, RZ ;  /* 0x0000000595327c10 */ /* 0x000fe4000ff3e0ff */
[----:B------:R-:W-:Y:S02]  /*3c50*/  IADD3.X R49, R150, UR12, RZ, P0, !PT ;  /* 0x0000000c96317c10 */ /* 0x000fe400087fe4ff */
[----:B0-----:R-:W-:Y:S02]  /*3c60*/  IADD3 R44, P0, R155, UR5, RZ ;  /* 0x000000059b2c7c10 */ /* 0x001fe4000ff1e0ff */
[----:B------:R-:W-:Y:S02]  /*3c70*/  IADD3.X R51, R148, UR12, RZ, P1, !PT ;  /* 0x0000000c94337c10 */ /* 0x000fe40008ffe4ff */
[----:B------:R-:W-:Y:S02]  /*3c80*/  IADD3 R46, P1, R153, UR5, RZ ;  /* 0x00000005992e7c10 */ /* 0x000fe4000ff3e0ff */
[----:B------:R-:W-:Y:S01]  /*3c90*/  IADD3.X R45, R154, UR12, RZ, P0, !PT ;  /* 0x0000000c9a2d7c10 */ /* 0x000fe200087fe4ff */
[----:B------:R0:W2:Y:S01]  /*3ca0*/  LDG.E.U8 R59, desc[UR10][R54.64] ;  /* 0x0000000a363b7981 */ /* 0x0000a2000c1e1100 */
[----:B------:R-:W-:-:S03]  /*3cb0*/  IADD3.X R47, R152, UR12, RZ, P1, !PT ;  /* 0x0000000c982f7c10 */ /* 0x000fc60008ffe4ff */
[----:B------:R1:W3:Y:S04]  /*3cc0*/  LDG.E.U8 R58, desc[UR10][R56.64] ;  /* 0x0000000a383a7981 */ /* 0x0002e8000c1e1100 */
[----:B------:R4:W5:Y:S01]  /*3cd0*/  LDG.E.U8 R61, desc[UR10][R50.64] ;  /* 0x0000000a323d7981 */ /* 0x000962000c1e1100 */
[----:B0-----:R-:W-:-:S03]  /*3ce0*/  IADD3 R54, P0, R161, UR5, RZ ;  /* 0x00000005a1367c10 */ /* 0x001fc6000ff1e0ff */
[----:B------:R0:W2:Y:S01]  /*3cf0*/  LDG.E.U8 R60, desc[UR10][R52.64] ;  /* 0x0000000a343c7981 */ /* 0x0000a2000c1e1100 */
[----:B-1----:R-:W-:Y:S02]  /*3d00*/  IADD3 R56, P1, R157, UR5, RZ ;  /* 0x000000059d387c10 */ /* 0x002fe4000ff3e0ff */
[----:B------:R-:W-:Y:S01]  /*3d10*/  IADD3.X R55, R160, UR12, RZ, P0, !PT ;  /* 0x0000000ca0377c10 */ /* 0x000fe200087fe4ff */
[----:B------:R1:W5:Y:S01]  /*3d20*/  LDG.E.U8 R63, desc[UR10][R46.64] ;  /* 0x0000000a2e3f7981 */ /* 0x000362000c1e1100 */
[----:B----4-:R-:W-:Y:S02]  /*3d30*/  IADD3 R50, P0, R165, UR5, RZ ;  /* 0x00000005a5327c10 */ /* 0x010fe4000ff1e0ff */
        /* <DEDUP_REMOVED lines=14> */
[----:B------:R-:W-:-:S02]  /*3e20*/  IADD3.X R57, R172, UR12, RZ, P0, !PT ;  /* 0x0000000cac397c10 */ /* 0x000fc400087fe4ff */
[----:B-1----:R-:W-:Y:S01]  /*3e30*/  IADD3 R44, P1, R171, UR5, RZ ;  /* 0x00000005ab2c7c10 */ /* 0x002fe2000ff3e0ff */
        /* <DEDUP_REMOVED lines=10> */
[----:B------:R-:W-:Y:S02]  /*3ee0*/  IADD3.X R49, R180, UR12, RZ, P0, !PT ;  /* 0x0000000cb4317c10 */ /* 0x000fe400087fe4ff */
[----:B----4-:R-:W-:Y:S01]  /*3ef0*/  IADD3 R50, P1, R179, UR5, RZ ;  /* 0x00000005b3327c10 */ /* 0x010fe2000ff3e0ff */
        /* <DEDUP_REMOVED lines=10> */
[----:B------:R-:W-:Y:S02]  /*3fa0*/  IADD3.X R55, R188, UR12, RZ, P0, !PT ;  /* 0x0000000cbc377c10 */ /* 0x000fe400087fe4ff */
[----:B0-----:R-:W-:Y:S01]  /*3fb0*/  IADD3 R56, P1, R187, UR5, RZ ;  /* 0x00000005bb387c10 */ /* 0x001fe2000ff3e0ff */
        /* <DEDUP_REMOVED lines=21> */
[----:B------:R-:W5:Y:S01]  /*4110*/  LDG.E.U8 R56, desc[UR10][R56.64] ;  /* 0x0000000a38387981 */ /* 0x000f62000c1e1100 */
[----:B------:R-:W-:Y:S02]  /*4120*/  IADD3.X R51, R202, UR12, RZ, P0, !PT ;  /* 0x0000000cca337c10 */ /* 0x000fe400087fe4ff */
[----:B----4-:R-:W-:Y:S01]  /*4130*/  IADD3 R52, P1, R205, UR5, RZ ;  /* 0x00000005cd347c10 */ /* 0x010fe2000ff3e0ff */
[----:B------:R-:W4:Y:S01]  /*4140*/  LDG.E.U8 R54, desc[UR10][R54.64] ;  /* 0x0000000a36367981 */ /* 0x000f22000c1e1100 */
[----:B0-----:R-:W-:Y:S02]  /*4150*/  IADD3 R46, P0, R207, UR5, RZ ;  /* 0x00000005cf2e7c10 */ /* 0x001fe4000ff1e0ff */
[----:B------:R-:W-:Y:S01]  /*4160*/  IADD3.X R53, R204, UR12, RZ, P1, !PT ;  /* 0x0000000ccc357c10 */ /* 0x000fe20008ffe4ff */
[----:B------:R0:W4:Y:S01]  /*4170*/  LDG.E.U8 R235, desc[UR10][R44.64] ;  /* 0x0000000a2ceb7981 */ /* 0x000122000c1e1100 */
[----:B------:R-:W-:-:S03]  /*4180*/  IADD3.X R47, R206, UR12, RZ, P0, !PT ;  /* 0x0000000cce2f7c10 */ /* 0x000fc600087fe4ff */
[----:B------:R-:W4:Y:S04]  /*4190*/  LDG.E.U8 R52, desc[UR10][R52.64] ;  /* 0x0000000a34347981 */ /* 0x000f28000c1e1100 */
[----:B------:R1:W4:Y:S04]  /*41a0*/  LDG.E.U8 R57, desc[UR10][R48.64] ;  /* 0x0000000a30397981 */ /* 0x000328000c1e1100 */
[----:B------:R-:W4:Y:S04]  /*41b0*/  LDG.E.U8 R237, desc[UR10][R50.64] ;  /* 0x0000000a32ed7981 */ /* 0x000f28000c1e1100 */
[----:B------:R1:W4:Y:S04]  /*41c0*/  LDG.E.U8 R240, desc[UR10][R46.64] ;  /* 0x0000000a2ef07981 */ /* 0x000328000c1e1100 */
[----:B------:R-:W-:Y:S04]  /*41d0*/  LDS R116, [R116+0x2000] ;  /* 0x0020000074747984 */ /* 0x000fe80000000800 */
[----:B------:R-:W-:Y:S04]  /*41e0*/  LDS R117, [R117+0x2000] ;  /* 0x0020000075757984 */ /* 0x000fe80000000800 */
[----:B------:R-:W-:Y:S04]  /*41f0*/  LDS R119, [R119+0x2000] ;  /* 0x0020000077777984 */ /* 0x000fe80000000800 */
[----:B------:R-:W-:Y:S01]  /*4200*/  LDS R118, [R118+0x2000] ;  /* 0x0020000076767984 */ /* 0x000fe20000000800 */
[----:B------:R-:W-:Y:S01]  /*4210*/  BAR.SYNC.DEFER_BLOCKING 0x0 ;  /* 0x0000000000007b1d */ /* 0x000fe20000010000 */
[----:B0-----:R-:W-:-:S02]  /*4220*/  LOP3.LUT R45, R208, 0x8, RZ, 0xc0, !PT ;  /* 0x00000008d02d7812 */ /* 0x001fc400078ec0ff */
[----:B------:R-:W-:-:S03]  /*4230*/  SHF.R.S32.HI R44, RZ, 0x2, R208 ;  /* 0x00000002ff2c7819 */ /* 0x000fc600000114d0 */
[----:B------:R-:W-:Y:S01]  /*4240*/  IMAD.SHL.U32 R45, R45, 0x2, RZ ;  /* 0x000000022d2d7824 */ /* 0x000fe200078e00ff */
[----:B------:R-:W-:-:S04]  /*4250*/  SGXT R44, R44, 0x1 ;  /* 0x000000012c2c781a */ /* 0x000fc80000000200 */
[----:B-1----:R-:W-:Y:S02]  /*4260*/  LOP3.LUT R48, R45, 0x90, R44, 0x78, !PT ;  /* 0x000000902d307812 */ /* 0x002fe400078e782c */
[C---:B------:R-:W-:Y:S02]  /*4270*/  LOP3.LUT R44, R208.reuse, 0x10, RZ, 0xc0, !PT ;  /* 0x00000010d02c7812 */ /* 0x040fe400078ec0ff */
[----:B------:R-:W-:Y:S02]  /*4280*/  LOP3.LUT R45, R208, 0x3, RZ, 0xc0, !PT ;  /* 0x00000003d02d7812 */ /* 0x000fe400078ec0ff */
[----:B------:R-:W-:Y:S02]  /*4290*/  LEA R242, R44, UR8, 0x6 ;  /* 0x000000082cf27c11 */ /* 0x000fe4000f8e30ff */
[C---:B------:R-:W-:Y:S01]  /*42a0*/  LOP3.LUT R44, R208.reuse, 0x60, RZ, 0xc0, !PT ;  /* 0x00000060d02c7812 */ /* 0x040fe200078ec0ff */
[----:B------:R-:W-:Y:S02]  /*42b0*/  IMAD.SHL.U32 R46, R208, 0x10, RZ ;  /* 0x00000010d02e7824 */ /* 0x000fe400078e00ff */
[----:B------:R-:W-:-:S02]  /*42c0*/  IMAD R242, R45, 0x20, R242 ;  /* 0x000000202df27824 */ /* 0x000fc400078e02f2 */
[----:B------:R-:W-:Y:S01]  /*42d0*/  IMAD.SHL.U32 R233, R44, 0x8, RZ ;  /* 0x000000082ce97824 */ /* 0x000fe200078e00ff */
[----:B------:R-:W-:-:S04]  /*42e0*/  LOP3.LUT R46, R46, 0x140, RZ, 0xc0, !PT ;  /* 0x000001402e2e7812 */ /* 0x000fc800078ec0ff */
[----:B------:R-:W-:Y:S02]  /*42f0*/  IADD3 R233, R48, R242, R233 ;  /* 0x000000f230e97210 */ /* 0x000fe40007ffe0e9 */
[----:B------:R-:W-:Y:S02]  /*4300*/  SHF.R.S32.HI R48, RZ, 0x1, R208 ;  /* 0x00000001ff307819 */ /* 0x000fe400000114d0 */
[----:B------:R-:W-:Y:S01]  /*4310*/  SHF.R.U32.HI R47, RZ, 0x1, R44 ;  /* 0x00000001ff2f7819 */ /* 0x000fe2000001162c */
[----:B------:R-:W-:Y:S01]  /*4320*/  IMAD R46, R45, 0x8, R46 ;  /* 0x000000082d2e7824 */ /* 0x000fe200078e022e */
[----:B------:R-:W-:Y:S02]  /*4330*/  SGXT R44, R48, 0x1 ;  /* 0x00000001302c781a */ /* 0x000fe40000000200 */
[----:B------:R-:W-:Y:S02]  /*4340*/  SHF.R.S32.HI R45, RZ, 0x3, R208 ;  /* 0x00000003ff2d7819 */ /* 0x000fe400000114d0 */
[----:B------:R-:W-:Y:S01]  /*4350*/  LOP3.LUT R47, R47, 0xa0, R44, 0x78, !PT ;  /* 0x000000a02f2f7812 */ /* 0x000fe200078e782c */
[----:B------:R-:W-:Y:S01]  /*4360*/  IMAD.SHL.U32 R44, R208, 0x40, RZ ;  /* 0x00000040d02c7824 */ /* 0x000fe200078e00ff */
[----:B------:R-:W-:-:S04]  /*4370*/  SGXT R45, R45, 0x1 ;  /* 0x000000012d2d781a */ /* 0x000fc80000000200 */
[----:B------:R-:W-:Y:S02]  /*4380*/  LOP3.LUT R44, R44, 0x740, RZ, 0xc0, !PT ;  /* 0x000007402c2c7812 */ /* 0x000fe400078ec0ff */
[----:B------:R-:W-:Y:S02]  /*4390*/  LOP3.LUT R45, R45, 0xa0, RZ, 0xc0, !PT ;  /* 0x000000a02d2d7812 */ /* 0x000fe400078ec0ff */
[----:B------:R-:W-:-:S03]  /*43a0*/  IADD3 R239, R47, UR8, R44 ;  /* 0x000000082fef7c10 */ /* 0x000fc6000fffe02c */
[----:B------:R-:W-:Y:S01]  /*43b0*/  IMAD.IADD R229, R45, 0x1, R46 ;  /* 0x000000012de57824 */ /* 0x000fe200078e022e */
[----:B------:R-:W-:Y:S02]  /*43c0*/  F2FP.SATFINITE.E4M3.F32.PACK_AB_MERGE_C R101, R101, R102, RZ ;  /* 0x000000666565723e */ /* 0x000fe400048070ff */
[----:B------:R-:W-:Y:S02]  /*43d0*/  F2FP.SATFINITE.E4M3.F32.PACK_AB_MERGE_C R53, R104, R103, RZ ;  /* 0x000000676835723e */ /* 0x000fe400048070ff */
[----:B------:R-:W-:Y:S02]  /*43e0*/  F2FP.SATFINITE.E4M3.F32.PACK_AB_MERGE_C R105, R108, R105, RZ ;  /* 0x000000696c69723e */ /* 0x000fe400048070ff */
[----:B------:R-:W-:Y:S02]  /*43f0*/  F2FP.SATFINITE.E4M3.F32.PACK_AB_MERGE_C R55, R107, R106, RZ ;  /* 0x0000006a6b37723e */ /* 0x000fe400048070ff */
[----:B------:R-:W-:Y:S02]  /*4400*/  F2FP.F16.E4M3.UNPACK_B R53, R53 ;  /* 0x00000035ff35723e */ /* 0x000fe400020006ff */
[----:B------:R-:W-:Y:S01]  /*4410*/  F2FP.F16.E4M3.UNPACK_B R55, R55 ;  /* 0x00000037ff37723e */ /* 0x000fe200020006ff */
[----:B---3--:R0:W-:Y:S02]  /*4420*/  STS.U8 [R221+UR8+0x2000], R58 ;  /* 0x0020003add007988 */ /* 0x0081e40008000008 */
[----:B0-----:R-:W-:-:S02]  /*4430*/  LOP3.LUT R58, R221, 0x10, RZ, 0x3c, !PT ;  /* 0x00000010dd3a7812 */ /* 0x001fc400078e3cff */
[----:B--2---:R-:W-:Y:S04]  /*4440*/  STS.U8 [R221+UR8+0x2100], R60 ;  /* 0x0021003cdd007988 */ /* 0x004fe80008000008 */
[----:B-----5:R-:W-:Y:S04]  /*4450*/  STS.U8 [R221+UR8+0x2200], R62 ;  /* 0x0022003edd007988 */ /* 0x020fe80008000008 */
        /* <DEDUP_REMOVED lines=11> */
[----:B----4-:R-:W-:Y:S04]  /*4510*/  STS.U8 [R221+UR8+0x2e00], R54 ;  /* 0x002e0036dd007988 */ /* 0x010fe80008000008 */
[----:B------:R0:W-:Y:S04]  /*4520*/  STS.U8 [R221+UR8+0x2f00], R52 ;  /* 0x002f0034dd007988 */ /* 0x0001e80008000008 */
        /* <DEDUP_REMOVED lines=10> */
[----:B------:R1:W-:Y:S04]  /*45d0*/  STS.U8 [R58+UR8+0x2a80], R56 ;  /* 0x002a80383a007988 */ /* 0x0003e80008000008 */
[----:B------:R-:W-:Y:S04]  /*45e0*/  STS.U8 [R58+UR8+0x2b80], R231 ;  /* 0x002b80e73a007988 */ /* 0x000fe80008000008 */
[----:B------:R2:W-:Y:S04]  /*45f0*/  STS.U8 [R58+UR8+0x2c80], R57 ;  /* 0x002c80393a007988 */ /* 0x0005e80008000008 */
[----:B------:R-:W-:Y:S04]  /*4600*/  STS.U8 [R58+UR8+0x2d80], R235 ;  /* 0x002d80eb3a007988 */ /* 0x000fe80008000008 */
[----:B------:R-:W-:Y:S04]  /*4610*/  STS.U8 [R58+UR8+0x2e80], R237 ;  /* 0x002e80ed3a007988 */ /* 0x000fe80008000008 */
[----:B------:R-:W-:Y:S01]  /*4620*/  STS.U8 [R58+UR8+0x2f80], R240 ;  /* 0x002f80f03a007988 */ /* 0x000fe20008000008 */
[----:B------:R-:W-:Y:S01]  /*4630*/  BAR.SYNC.DEFER_BLOCKING 0x0 ;  /* 0x0000000000007b1d */ /* 0x000fe20000010000 */
[----:B0-----:R-:W-:-:S02]  /*4640*/  F2FP.F16.E4M3.UNPACK_B R52, R101 ;  /* 0x00000065ff34723e */ /* 0x001fc400020006ff */
[----:B------:R-:W-:-:S03]  /*4650*/  F2FP.F16.E4M3.UNPACK_B R54, R105 ;  /* 0x00000069ff36723e */ /* 0x000fc600020006ff */
[----:B------:R-:W0:Y:S04]  /*4660*/  LDSM.16.M88.4 R48, [R233+0x2000] ;  /* 0x00200000e930783b */ /* 0x000e280000000200 */
[----:B------:R-:W3:Y:S01]  /*4670*/  LDSM.16.M88.4 R44, [R233+0x2800] ;  /* 0x00280000e92c783b */ /* 0x000ee20000000200 */
[----:B------:R-:W-:Y:S01]  /*4680*/  BAR.SYNC.DEFER_BLOCKING 0x0 ;  /* 0x0000000000007b1d */ /* 0x000fe20000010000 */
[----:B------:R-:W-:-:S05]  /*4690*/  LOP3.LUT R228, R229, 0x20, RZ, 0x3c, !PT ;  /* 0x00000020e5e47812 */ /* 0x000fca00078e3cff */
[----:B------:R-:W-:Y:S02]  /*46a0*/  STSM.16.M88.4 [R239+0x2000], R52 ;  /* 0x00200034ef007844 */ /* 0x000fe40000000200 */
[----:B------:R-:W-:Y:S01]  /*46b0*/  BAR.SYNC.DEFER_BLOCKING 0x0 ;  /* 0x0000000000007b1d */ /* 0x000fe20000010000 */
[----:B-1----:R-:W-:-:S04]  /*46c0*/  FADD R56, -R226, R225 ;  /* 0x000000e1e2387221 */ /* 0x002fc80000000100 */
[----:B--2---:R-:W-:Y:S01]  /*46d0*/  FMUL R57, R56, 1.4426950216293334961 ;  /* 0x3fb8aa3b38397820 */ /* 0x004fe20000400000 */
[----:B------:R-:W-:Y:S01]  /*46e0*/  FADD R56, -R227, R224 ;  /* 0x000000e0e3387221 */ /* 0x000fe20000000100 */
[----:B------:R-:W1:Y:S04]  /*46f0*/  LDS.64 R110, [R229+UR8+0x2000] ;  /* 0x00200008e56e7984 */ /* 0x000e680008000a00 */
[----:B------:R-:W2:Y:S04]  /*4700*/  LDS.64 R114, [R229+UR8+0x2200] ;  /* 0x00220008e5727984 */ /* 0x000ea80008000a00 */
[----:B------:R-:W4:Y:S04]  /*4710*/  LDS.64 R108, [R228+UR8+0x2000] ;  /* 0x00200008e46c7984 */ /* 0x000f280008000a00 */
[----:B------:R-:W5:Y:S01]  /*4720*/  LDS.64 R112, [R228+UR8+0x2200] ;  /* 0x00220008e4707984 */ /* 0x000f620008000a00 */
[----:B------:R-:W-:Y:S01]  /*4730*/  FMUL R56, R56, 1.4426950216293334961 ;  /* 0x3fb8aa3b38387820 */ /* 0x000fe20000400000 */
[----:B------:R-:W3:Y:S01]  /*4740*/  MUFU.EX2 R224, R57 ;  /* 0x0000003900e07308 */ /* 0x000ee20000000800 */
[----:B0-----:R-:W-:Y:S01]  /*4750*/  F2FP.F16.E4M3.UNPACK_B R104, R50 ;  /* 0x00000032ff68723e */ /* 0x001fe200020006ff */
[----:B------:R-:W-:Y:S01]  /*4760*/  LDS.64 R102, [R229+UR8+0x2600] ;  /* 0x00260008e5667984 */ /* 0x000fe20008000a00 */
[----:B------:R-:W-:-:S02]  /*4770*/  F2FP.F16.E4M3.UNPACK_B R105, R51 ;  /* 0x00000033ff69723e */ /* 0x000fc400020006ff */
[----:B------:R-:W-:Y:S01]  /*4780*/  F2FP.F16.E4M3.UNPACK_B R106, R48 ;  /* 0x00000030ff6a723e */ /* 0x000fe200020006ff */
[----:B------:R-:W-:Y:S02]  /*4790*/  LDS.64 R100, [R228+UR8+0x2600] ;  /* 0x00260008e4647984 */ /* 0x000fe40008000a00 */
[----:B------:R-:W0:Y:S01]  /*47a0*/  MUFU.EX2 R225, R56 ;  /* 0x0000003800e17308 */ /* 0x000e220000000800 */
[----:B------:R-:W-:Y:S02]  /*47b0*/  F2FP.F16.E4M3.UNPACK_B R107, R49 ;  /* 0x00000031ff6b723e */ /* 0x000fe400020006ff */
[----:B---3--:R-:W-:Y:S02]  /*47c0*/  F2FP.F16.E4M3.UNPACK_B R60, R44 ;  /* 0x0000002cff3c723e */ /* 0x008fe400020006ff */
[----:B------:R-:W-:Y:S01]  /*47d0*/  F2FP.F16.E4M3.UNPACK_B R61, R45 ;  /* 0x0000002dff3d723e */ /* 0x000fe200020006ff */
[C---:B------:R-:W-:Y:S01]  /*47e0*/  FMUL R96, R224.reuse, R96 ;  /* 0x00000060e0607220 */ /* 0x040fe20000400000 */
[C---:B------:R-:W-:Y:S01]  /*47f0*/  FMUL R97, R224.reuse, R97 ;  /* 0x00000061e0617220 */ /* 0x040fe20000400000 */
[C---:B------:R-:W-:Y:S01]  /*4800*/  FMUL R72, R224.reuse, R72 ;  /* 0x00000048e0487220 */ /* 0x040fe20000400000 */
[C---:B------:R-:W-:Y:S01]  /*4810*/  FMUL R73, R224.reuse, R73 ;  /* 0x00000049e0497220 */ /* 0x040fe20000400000 */
[C---:B------:R-:W-:Y:S01]  /*4820*/  FMUL R84, R224.reuse, R84 ;  /* 0x00000054e0547220 */ /* 0x040fe20000400000 */
[----:B------:R-:W-:Y:S01]  /*4830*/  FMUL R85, R224, R85 ;  /* 0x00000055e0557220 */ /* 0x000fe20000400000 */
[C---:B0-----:R-:W-:Y:S01]  /*4840*/  FMUL R98, R225.reuse, R98 ;  /* 0x00000062e1627220 */ /* 0x041fe20000400000 */
[----:B------:R-:W-:Y:S01]  /*4850*/  FMUL R99, R225, R99 ;  /* 0x00000063e1637220 */ /* 0x000fe20000400000 */
[----:B-1----:R-:W-:-:S02]  /*4860*/  IMAD.MOV.U32 R56, RZ, RZ, R110 ;  /* 0x000000ffff387224 */ /* 0x002fc400078e006e */
[C---:B------:R-:W-:Y:S01]  /*4870*/  FMUL R74, R225.reuse, R74 ;  /* 0x0000004ae14a7220 */ /* 0x040fe20000400000 */
[C---:B------:R-:W-:Y:S01]  /*4880*/  FMUL R75, R225.reuse, R75 ;  /* 0x0000004be14b7220 */ /* 0x040fe20000400000 */
[----:B--2---:R-:W-:Y:S02]  /*4890*/  IMAD.MOV.U32 R57, RZ, RZ, R114 ;  /* 0x000000ffff397224 */ /* 0x004fe400078e0072 */
[C---:B------:R-:W-:Y:S01]  /*48a0*/  FMUL R86, R225.reuse, R86 ;  /* 0x00000056e1567220 */ /* 0x040fe20000400000 */
[----:B----4-:R-:W-:Y:S02]  /*48b0*/  IMAD.MOV.U32 R58, RZ, RZ, R108 ;  /* 0x000000ffff3a7224 */ /* 0x010fe400078e006c */
[----:B------:R-:W-:Y:S01]  /*48c0*/  FMUL R87, R225, R87 ;  /* 0x00000057e1577220 */ /* 0x000fe20000400000 */
[----:B-----5:R-:W-:Y:S02]  /*48d0*/  IMAD.MOV.U32 R59, RZ, RZ, R112 ;  /* 0x000000ffff3b7224 */ /* 0x020fe400078e0070 */
[----:B------:R-:W-:-:S02]  /*48e0*/  IMAD.MOV.U32 R52, RZ, RZ, R110 ;  /* 0x000000ffff347224 */ /* 0x000fc400078e006e */
[----:B------:R-:W-:Y:S02]  /*48f0*/  IMAD.MOV.U32 R53, RZ, RZ, R114 ;  /* 0x000000ffff357224 */ /* 0x000fe400078e0072 */
[----:B------:R-:W-:Y:S02]  /*4900*/  IMAD.MOV.U32 R54, RZ, RZ, R108 ;  /* 0x000000ffff367224 */ /* 0x000fe400078e006c */
[----:B------:R-:W-:Y:S01]  /*4910*/  IMAD.MOV.U32 R55, RZ, RZ, R112 ;  /* 0x000000ffff377224 */ /* 0x000fe200078e0070 */
[C---:B------:R-:W-:Y:S06]  /*4920*/  HMMA.16816.F32 R96, R56.reuse, R104, R96 ;  /* 0x000000683860723c */ /* 0x040fec0000001860 */
[----:B------:R-:W-:Y:S01]  /*4930*/  HMMA.16816.F32 R72, R56, R106, R72 ;  /* 0x0000006a3848723c */ /* 0x000fe20000001848 */
[----:B------:R-:W0:Y:S06]  /*4940*/  LDS.64 R58, [R229+UR8+0x2400] ;  /* 0x00240008e53a7984 */ /* 0x000e2c0008000a00 */
[----:B------:R-:W-:Y:S01]  /*4950*/  FADD R56, -R158, R223 ;  /* 0x000000df9e387221 */ /* 0x000fe20000000100 */
[----:B------:R-:W-:Y:S07]  /*4960*/  HMMA.16816.F32 R84, R52, R60, R84 ;  /* 0x0000003c3454723c */ /* 0x000fee0000001854 */
[----:B------:R-:W-:Y:S01]  /*4970*/  FMUL R54, R225, R82 ;  /* 0x00000052e1367220 */ /* 0x000fe20000400000 */
[----:B------:R-:W-:-:S02]  /*4980*/  IMAD.MOV.U32 R82, RZ, RZ, R108 ;  /* 0x000000ffff527224 */ /* 0x000fc400078e006c */
[----:B------:R-:W-:Y:S02]  /*4990*/  FMUL R108, R56, 1.4426950216293334961 ;  /* 0x3fb8aa3b386c7820 */ /* 0x000fe40000400000 */
[----:B------:R-:W1:Y:S01]  /*49a0*/  LDS.64 R56, [R228+UR8+0x2400] ;  /* 0x00240008e4387984 */ /* 0x000e620008000a00 */
[C---:B------:R-:W-:Y:S01]  /*49b0*/  FMUL R52, R224.reuse, R80 ;  /* 0x00000050e0347220 */ /* 0x040fe20000400000 */
[----:B------:R-:W-:Y:S01]  /*49c0*/  FMUL R53, R224, R81 ;  /* 0x00000051e0357220 */ /* 0x000fe20000400000 */
[----:B------:R-:W-:Y:S01]  /*49d0*/  FMUL R55, R225, R83 ;  /* 0x00000053e1377220 */ /* 0x000fe20000400000 */
[----:B------:R-:W-:Y:S01]  /*49e0*/  F2FP.F16.E4M3.UNPACK_B R62, R46 ;  /* 0x0000002eff3e723e */ /* 0x000fe200020006ff */
[----:B------:R-:W-:Y:S01]  /*49f0*/  IMAD.MOV.U32 R80, RZ, RZ, R110 ;  /* 0x000000ffff507224 */ /* 0x000fe200078e006e */
[----:B------:R-:W-:Y:S01]  /*4a00*/  F2FP.F16.E4M3.UNPACK_B R63, R47 ;  /* 0x0000002fff3f723e */ /* 0x000fe200020006ff */
[----:B------:R-:W-:Y:S02]  /*4a10*/  IMAD.MOV.U32 R81, RZ, RZ, R114 ;  /* 0x000000ffff517224 */ /* 0x000fe400078e0072 */
[----:B------:R-:W-:-:S02]  /*4a20*/  IMAD.MOV.U32 R83, RZ, RZ, R112 ;  /* 0x000000ffff537224 */ /* 0x000fc400078e0070 */
[----:B------:R-:W-:-:S05]  /*4a30*/  FADD R110, -R159, R222 ;  /* 0x000000de9f6e7221 */ /* 0x000fca0000000100 */
[----:B------:R-:W-:Y:S01]  /*4a40*/  HMMA.16816.F32 R80, R80, R62, R52 ;  /* 0x0000003e5050723c */ /* 0x000fe20000001834 */
[----:B------:R-:W-:Y:S01]  /*4a50*/  FMUL R110, R110, 1.4426950216293334961 ;  /* 0x3fb8aa3b6e6e7820 */ /* 0x000fe20000400000 */
[----:B------:R-:W-:Y:S01]  /*4a60*/  F2FP.F16.E4M3.UNPACK_B R66, R48.H1 ;  /* 0x00000030ff42723e */ /* 0x000fe200030006ff */
[----:B------:R-:W2:Y:S01]  /*4a70*/  MUFU.EX2 R108, R108 ;  /* 0x0000006c006c7308 */ /* 0x000ea20000000800 */
[----:B------:R-:W-:-:S03]  /*4a80*/  F2FP.F16.E4M3.UNPACK_B R67, R49.H1 ;  /* 0x00000031ff43723e */ /* 0x000fc600030006ff */
[----:B------:R-:W-:Y:S02]  /*4a90*/  IMAD.MOV.U32 R52, RZ, RZ, R111 ;  /* 0x000000ffff347224 */ /* 0x000fe400078e006f */
[----:B------:R-:W-:Y:S02]  /*4aa0*/  IMAD.MOV.U32 R53, RZ, RZ, R115 ;  /* 0x000000ffff357224 */ /* 0x000fe400078e0073 */
[----:B------:R-:W-:Y:S01]  /*4ab0*/  IMAD.MOV.U32 R54, RZ, RZ, R109 ;  /* 0x000000ffff367224 */ /* 0x000fe200078e006d */
[----:B------:R-:W3:Y:S01]  /*4ac0*/  MUFU.EX2 R223, R110 ;  /* 0x0000006e00df7308 */ /* 0x000ee20000000800 */
[----:B------:R-:W-:Y:S01]  /*4ad0*/  IMAD.MOV.U32 R55, RZ, RZ, R113 ;  /* 0x000000ffff377224 */ /* 0x000fe200078e0071 */
[----:B------:R-:W-:Y:S01]  /*4ae0*/  F2FP.F16.E4M3.UNPACK_B R64, R50.H1 ;  /* 0x00000032ff40723e */ /* 0x000fe200030006ff */
[----:B------:R-:W-:Y:S01]  /*4af0*/  IMAD.MOV.U32 R48, RZ, RZ, R111 ;  /* 0x000000ffff307224 */ /* 0x000fe200078e006f */
[----:B------:R-:W-:Y:S01]  /*4b00*/  F2FP.F16.E4M3.UNPACK_B R65, R51.H1 ;  /* 0x00000033ff41723e */ /* 0x000fe200030006ff */
[----:B------:R-:W-:-:S03]  /*4b10*/  IMAD.MOV.U32 R49, RZ, RZ, R115 ;  /* 0x000000ffff317224 */ /* 0x000fc600078e0073 */
[----:B------:R-:W-:Y:S01]  /*4b20*/  HMMA.16816.F32 R72, R52, R66, R72 ;  /* 0x000000423448723c */ /* 0x000fe20000001848 */
[----:B------:R-:W-:Y:S02]  /*4b30*/  IMAD.MOV.U32 R50, RZ, RZ, R109 ;  /* 0x000000ffff327224 */ /* 0x000fe400078e006d */
[----:B------:R-:W-:-:S04]  /*4b40*/  IMAD.MOV.U32 R51, RZ, RZ, R113 ;  /* 0x000000ffff337224 */ /* 0x000fc800078e0071 */
[----:B------:R-:W-:Y:S01]  /*4b50*/  F2FP.F16.E4M3.UNPACK_B R52, R44.H1 ;  /* 0x0000002cff34723e */ /* 0x000fe200030006ff */
[----:B------:R-:W-:Y:S01]  /*4b60*/  IMAD.MOV.U32 R44, RZ, RZ, R111 ;  /* 0x000000ffff2c7224 */ /* 0x000fe200078e006f */
[----:B------:R-:W-:Y:S01]  /*4b70*/  F2FP.F16.E4M3.UNPACK_B R53, R45.H1 ;  /* 0x0000002dff35723e */ /* 0x000fe200030006ff */
[----:B------:R-:W-:Y:S01]  /*4b80*/  IMAD.MOV.U32 R45, RZ, RZ, R115 ;  /* 0x000000ffff2d7224 */ /* 0x000fe200078e0073 */
[----:B------:R-:W-:Y:S01]  /*4b90*/  F2FP.F16.E4M3.UNPACK_B R54, R46.H1 ;  /* 0x0000002eff36723e */ /* 0x000fe200030006ff */
[----:B------:R-:W-:Y:S01]  /*4ba0*/  IMAD.MOV.U32 R46, RZ, RZ, R109 ;  /* 0x000000ffff2e7224 */ /* 0x000fe200078e006d */
[----:B------:R-:W-:Y:S01]  /*4bb0*/  F2FP.F16.E4M3.UNPACK_B R55, R47.H1 ;  /* 0x0000002fff37723e */ /* 0x000fe200030006ff */
[----:B------:R-:W-:Y:S01]  /*4bc0*/  IMAD.MOV.U32 R47, RZ, RZ, R113 ;  /* 0x000000ffff2f7224 */ /* 0x000fe200078e0071 */
[C---:B------:R-:W-:Y:S01]  /*4bd0*/  HMMA.16816.F32 R96, R48.reuse, R64, R96 ;  /* 0x000000403060723c */ /* 0x040fe20000001860 */
[C---:B--2---:R-:W-:Y:S01]  /*4be0*/  FMUL R88, R108.reuse, R88 ;  /* 0x000000586c587220 */ /* 0x044fe20000400000 */
[C---:B------:R-:W-:Y:S01]  /*4bf0*/  FMUL R89, R108.reuse, R89 ;  /* 0x000000596c597220 */ /* 0x040fe20000400000 */
[C---:B---3--:R-:W-:Y:S01]  /*4c00*/  FMUL R90, R223.reuse, R90 ;  /* 0x0000005adf5a7220 */ /* 0x048fe20000400000 */
[C---:B------:R-:W-:Y:S01]  /*4c10*/  FMUL R91, R223.reuse, R91 ;  /* 0x0000005bdf5b7220 */ /* 0x040fe20000400000 */
[C---:B------:R-:W-:Y:S01]  /*4c20*/  FMUL R68, R108.reuse, R68 ;  /* 0x000000446c447220 */ /* 0x040fe20000400000 */
[----:B------:R-:W-:Y:S01]  /*4c30*/  HMMA.16816.F32 R84, R48, R52, R84 ;  /* 0x000000343054723c */ /* 0x000fe20000001854 */
[----:B------:R-:W-:Y:S01]  /*4c40*/  FMUL R69, R108, R69 ;  /* 0x000000456c457220 */ /* 0x000fe20000400000 */
[C---:B------:R-:W-:Y:S01]  /*4c50*/  FMUL R70, R223.reuse, R70 ;  /* 0x00000046df467220 */ /* 0x040fe20000400000 */
[----:B------:R-:W-:-:S03]  /*4c60*/  FMUL R71, R223, R71 ;  /* 0x00000047df477220 */ /* 0x000fc60000400000 */
[----:B------:R-:W-:Y:S01]  /*4c70*/  HMMA.16816.F32 R80, R44, R54, R80 ;  /* 0x000000362c50723c */ /* 0x000fe20000001850 */
[----:B0-----:R-:W-:Y:S02]  /*4c80*/  IMAD.MOV.U32 R48, RZ, RZ, R58 ;  /* 0x000000ffff307224 */ /* 0x001fe400078e003a */
[----:B------:R-:W-:Y:S02]  /*4c90*/  IMAD.MOV.U32 R49, RZ, RZ, R102 ;  /* 0x000000ffff317224 */ /* 0x000fe400078e0066 */
[----:B-1----:R-:W-:Y:S02]  /*4ca0*/  IMAD.MOV.U32 R50, RZ, RZ, R56 ;  /* 0x000000ffff327224 */ /* 0x002fe400078e0038 */
[----:B------:R-:W-:Y:S02]  /*4cb0*/  IMAD.MOV.U32 R44, RZ, RZ, R58 ;  /* 0x000000ffff2c7224 */ /* 0x000fe400078e003a */
[----:B------:R-:W-:Y:S02]  /*4cc0*/  IMAD.MOV.U32 R45, RZ, RZ, R102 ;  /* 0x000000ffff2d7224 */ /* 0x000fe400078e0066 */
[----:B------:R-:W-:-:S02]  /*4cd0*/  IMAD.MOV.U32 R46, RZ, RZ, R56 ;  /* 0x000000ffff2e7224 */ /* 0x000fc400078e0038 */
[--C-:B------:R-:W-:Y:S02]  /*4ce0*/  IMAD.MOV.U32 R51, RZ, RZ, R100.reuse ;  /* 0x000000ffff337224 */ /* 0x100fe400078e0064 */
[----:B------:R-:W-:-:S05]  /*4cf0*/  IMAD.MOV.U32 R47, RZ, RZ, R100 ;  /* 0x000000ffff2f7224 */ /* 0x000fca00078e0064 */
[----:B------:R-:W-:Y:S06]  /*4d00*/  HMMA.16816.F32 R88, R48, R104, R88 ;  /* 0x000000683058723c */ /* 0x000fec0000001858 */
[----:B------:R-:W-:Y:S01]  /*4d10*/  HMMA.16816.F32 R68, R44, R62, R68 ;  /* 0x0000003e2c44723c */ /* 0x000fe20000001844 */
[C---:B------:R-:W-:Y:S01]  /*4d20*/  FMUL R76, R108.reuse, R76 ;  /* 0x0000004c6c4c7220 */ /* 0x040fe20000400000 */
[C---:B------:R-:W-:Y:S01]  /*4d30*/  FMUL R77, R108.reuse, R77 ;  /* 0x0000004d6c4d7220 */ /* 0x040fe20000400000 */
[C---:B------:R-:W-:Y:S01]  /*4d40*/  FMUL R78, R223.reuse, R78 ;  /* 0x0000004edf4e7220 */ /* 0x040fe20000400000 */
[C---:B------:R-:W-:Y:S01]  /*4d50*/  FMUL R79, R223.reuse, R79 ;  /* 0x0000004fdf4f7220 */ /* 0x040fe20000400000 */
[C---:B------:R-:W-:Y:S01]  /*4d60*/  FMUL R92, R108.reuse, R92 ;  /* 0x0000005c6c5c7220 */ /* 0x040fe20000400000 */
[----:B------:R-:W-:Y:S01]  /*4d70*/  FMUL R93, R108, R93 ;  /* 0x0000005d6c5d7220 */ /* 0x000fe20000400000 */
[C---:B------:R-:W-:Y:S01]  /*4d80*/  FMUL R94, R223.reuse, R94 ;  /* 0x0000005edf5e7220 */ /* 0x040fe20000400000 */
[----:B------:R-:W-:Y:S01]  /*4d90*/  FMUL R95, R223, R95 ;  /* 0x0000005fdf5f7220 */ /* 0x000fe20000400000 */
[----:B------:R-:W-:-:S02]  /*4da0*/  UIADD3 UR6, UP0, UR6, 0x20, URZ ;  /* 0x0000002006067890 */ /* 0x000fc4000ff1e03f */
[----:B------:R-:W-:Y:S02]  /*4db0*/  HMMA.16816.F32 R76, R44, R106, R76 ;  /* 0x0000006a2c4c723c */ /* 0x000fe4000000184c */
[----:B------:R-:W-:-:S04]  /*4dc0*/  UIADD3.X UR7, URZ, UR7, URZ, UP0, !UPT ;  /* 0x000000073f077290 */ /* 0x000fc800087fe43f */
[----:B------:R-:W-:Y:S01]  /*4dd0*/  HMMA.16816.F32 R92, R48, R60, R92 ;  /* 0x0000003c305c723c */ /* 0x000fe2000000185c */
[----:B------:R-:W-:Y:S02]  /*4de0*/  IMAD.MOV.U32 R44, RZ, RZ, R59 ;  /* 0x000000ffff2c7224 */ /* 0x000fe400078e003b */
[----:B------:R-:W-:Y:S02]  /*4df0*/  IMAD.MOV.U32 R45, RZ, RZ, R103 ;  /* 0x000000ffff2d7224 */ /* 0x000fe400078e0067 */
[----:B------:R-:W-:Y:S02]  /*4e00*/  IMAD.MOV.U32 R46, RZ, RZ, R57 ;  /* 0x000000ffff2e7224 */ /* 0x000fe400078e0039 */
[----:B------:R-:W-:Y:S01]  /*4e10*/  IMAD.MOV.U32 R47, RZ, RZ, R101 ;  /* 0x000000ffff2f7224 */ /* 0x000fe200078e0065 */
[----:B------:R-:W-:-:S06]  /*4e20*/  ISETP.LE.U32.AND P0, PT, R219, UR6, PT ;  /* 0x00000006db007c0c */ /* 0x000fcc000bf03070 */
[C---:B------:R-:W-:Y:S06]  /*4e30*/  HMMA.16816.F32 R88, R44.reuse, R64, R88 ;  /* 0x000000402c58723c */ /* 0x040fec0000001858 */
[----:B------:R-:W-:Y:S07]  /*4e40*/  HMMA.16816.F32 R68, R44, R54, R68 ;  /* 0x000000362c44723c */ /* 0x000fee0000001844 */
[----:B------:R-:W-:-:S05]  /*4e50*/  IMAD.U32 R44, RZ, RZ, UR7 ;  /* 0x00000007ff2c7e24 */ /* 0x000fca000f8e00ff */
[----:B------:R-:W-:Y:S01]  /*4e60*/  ISETP.GE.U32.AND.EX P0, PT, R44, RZ, PT, P0 ;  /* 0x000000ff2c00720c */ /* 0x000fe20003f06100 */
[----:B------:R-:W-:Y:S02]  /*4e70*/  IMAD.MOV.U32 R48, RZ, RZ, R59 ;  /* 0x000000ffff307224 */ /* 0x000fe400078e003b */
[----:B------:R-:W-:Y:S02]  /*4e80*/  IMAD.MOV.U32 R49, RZ, RZ, R103 ;  /* 0x000000ffff317224 */ /* 0x000fe400078e0067 */
[----:B------:R-:W-:Y:S02]  /*4e90*/  IMAD.MOV.U32 R50, RZ, RZ, R57 ;  /* 0x000000ffff327224 */ /* 0x000fe400078e0039 */
[----:B------:R-:W-:Y:S01]  /*4ea0*/  IMAD.MOV.U32 R51, RZ, RZ, R101 ;  /* 0x000000ffff337224 */ /* 0x000fe200078e0065 */
[----:B------:R-:W-:Y:S02]  /*4eb0*/  ULEA UR5, UR14, UR5, 0x5 ;  /* 0x000000050e057291 */ /* 0x000fe4000f8e283f */
[----:B------:R-:W-:Y:S01]  /*4ec0*/  ULEA UR4, UR15, UR4, 0x5 ;  /* 0x000000040f047291 */ /* 0x000fe2000f8e283f */
[----:B------:R-:W-:Y:S01]  /*4ed0*/  FFMA R215, R223, R215, R116 ;  /* 0x000000d7dfd77223 */ /* 0x000fe20000000074 */
[----:B------:R-:W-:-:S02]  /*4ee0*/  FFMA R218, R224, R218, R119 ;  /* 0x000000dae0da7223 */ /* 0x000fc40000000077 */
[----:B------:R-:W-:Y:S01]  /*4ef0*/  HMMA.16816.F32 R76, R48, R66, R76 ;  /* 0x00000042304c723c */ /* 0x000fe2000000184c */
[----:B------:R-:W-:Y:S01]  /*4f00*/  FFMA R217, R225, R217, R118 ;  /* 0x000000d9e1d97223 */ /* 0x000fe20000000076 */
[----:B------:R-:W-:Y:S01]  /*4f10*/  FFMA R216, R108, R216, R117 ;  /* 0x000000d86cd87223 */ /* 0x000fe20000000075 */
[----:B------:R-:W-:-:S03]  /*4f20*/  IMAD.MOV.U32 R225, RZ, RZ, R226 ;  /* 0x000000ffffe17224 */ /* 0x000fc600078e00e2 */
[----:B------:R-:W-:Y:S01]  /*4f30*/  HMMA.16816.F32 R92, R48, R52, R92 ;  /* 0x00000034305c723c */ /* 0x000fe2000000185c */
[----:B------:R-:W-:Y:S02]  /*4f40*/  IMAD.MOV.U32 R224, RZ, RZ, R227 ;  /* 0x000000ffffe07224 */ /* 0x000fe400078e00e3 */
[----:B------:R-:W-:Y:S02]  /*4f50*/  IMAD.MOV.U32 R223, RZ, RZ, R158 ;  /* 0x000000ffffdf7224 */ /* 0x000fe400078e009e */
[----:B------:R-:W-:Y:S01]  /*4f60*/  IMAD.MOV.U32 R222, RZ, RZ, R159 ;  /* 0x000000ffffde7224 */ /* 0x000fe200078e009f */
[----:B------:R-:W-:-:S03]  /*4f70*/  NOP ;  /* 0x0000000000007918 */ /* 0x000fc60000000000 */
[----:B------:R-:W-:-:S15]  /*4f80*/  @!P0 BRA `(.L_x_1) ;  /* 0xffffffd000648947 */ /* 0x000fde000383ffff */
.L_x_0:
[----:B------:R-:W-:Y:S01]  /*4f90*/  SHF.R.U32.HI R2, RZ, 0x1, R208 ;  /* 0x00000001ff027819 */ /* 0x000fe200000116d0 */
[----:B------:R-:W-:Y:S01]  /*4fa0*/  FMUL R5, R218, 8388608 ;  /* 0x4b000000da057820 */ /* 0x000fe20000400000 */
[----:B------:R-:W-:Y:S01]  /*4fb0*/  FSETP.GT.AND P1, PT, |R215|, 8.50705917302346158658e+37, PT ;  /* 0x7e800000d700780b */ /* 0x000fe20003f24200 */
[----:B-1----:R-:W-:Y:S01]  /*4fc0*/  FMUL R4, R217, 8388608 ;  /* 0x4b000000d9047820 */ /* 0x002fe20000400000 */
[----:B------:R-:W-:Y:S01]  /*4fd0*/  LOP3.LUT R2, R2, 0xc, RZ, 0xc0, !PT ;  /* 0x0000000c02027812 */ /* 0x000fe200078ec0ff */
[----:B------:R-:W-:Y:S01]  /*4fe0*/  BAR.SYNC.DEFER_BLOCKING 0x0 ;  /* 0x0000000000007b1d */ /* 0x000fe20000010000 */
[----:B------:R-:W-:Y:S02]  /*4ff0*/  LEA R3, R0, UR8, 0x4 ;  /* 0x0000000800037c11 */ /* 0x000fe4000f8e20ff */
[C---:B------:R-:W-:Y:S02]  /*5000*/  FSETP.GEU.AND P0, PT, |R215|.reuse, 1.175494350822287508e-38, PT ;  /* 0x00800000d700780b */ /* 0x040fe40003f0e200 */
[----:B------:R-:W-:Y:S01]  /*5010*/  FSETP.GEU.AND P6, PT, R215, 1.175494350822287508e-38, PT ;  /* 0x00800000d700780b */ /* 0x000fe20003fce000 */
[----:B------:R-:W-:-:S02]  /*5020*/  IMAD.IADD R0, R2, 0x1, R3 ;  /* 0x0000000102007824 */ /* 0x000fc400078e0203 */
[----:B------:R-:W-:Y:S01]  /*5030*/  FMUL R2, R215, 8388608 ;  /* 0x4b000000d7027820 */ /* 0x000fe20000400000 */
[C---:B------:R-:W-:Y:S01]  /*5040*/  FMUL R3, R216.reuse, 8388608 ;  /* 0x4b000000d8037820 */ /* 0x040fe20000400000 */
[----:B------:R-:W-:Y:S01]  /*5050*/  FSETP.GEU.AND P4, PT, R216, 1.175494350822287508e-38, PT ;  /* 0x00800000d800780b */ /* 0x000fe20003f8e000 */
[----:B------:R-:W-:Y:S01]  /*5060*/  @P1 FMUL R71, R71, 0.25 ;  /* 0x3e80000047471820 */ /* 0x000fe20000400000 */
[----:B------:R-:W-:Y:S01]  /*5070*/  @P1 FMUL R70, R70, 0.25 ;  /* 0x3e80000046461820 */ /* 0x000fe20000400000 */
[----:B------:R-:W-:Y:S01]  /*5080*/  FSEL R2, R2, R215, !P6 ;  /* 0x000000d702027208 */ /* 0x000fe20007000000 */
[----:B------:R-:W-:Y:S01]  /*5090*/  @P1 FMUL R215, R215, 0.25 ;  /* 0x3e800000d7d71820 */ /* 0x000fe20000400000 */
[----:B------:R-:W-:Y:S01]  /*50a0*/  @P1 FMUL R95, R95, 0.25 ;  /* 0x3e8000005f5f1820 */ /* 0x000fe20000400000 */
[----:B------:R-:W-:Y:S01]  /*50b0*/  @P1 FMUL R94, R94, 0.25 ;  /* 0x3e8000005e5e1820 */ /* 0x000fe20000400000 */
[----:B------:R-:W-:Y:S01]  /*50c0*/  @P1 FMUL R91, R91, 0.25 ;  /* 0x3e8000005b5b1820 */ /* 0x000fe20000400000 */
[----:B------:R-:W-:Y:S01]  /*50d0*/  @P1 FMUL R90, R90, 0.25 ;  /* 0x3e8000005a5a1820 */ /* 0x000fe20000400000 */
[----:B------:R-:W-:Y:S01]  /*50e0*/  @P1 FMUL R79, R79, 0.25 ;  /* 0x3e8000004f4f1820 */ /* 0x000fe20000400000 */
[----:B------:R-:W-:Y:S01]  /*50f0*/  @P1 FMUL R78, R78, 0.25 ;  /* 0x3e8000004e4e1820 */ /* 0x000fe20000400000 */
[----:B------:R-:W-:Y:S01]  /*5100*/  @!P0 FMUL R215, R215, 16777216 ;  /* 0x4b800000d7d78820 */ /* 0x000fe20000400000 */
        /* <DEDUP_REMOVED lines=8> */
[C---:B------:R-:W-:Y:S01]  /*5190*/  FSETP.GT.AND P0, PT, |R217|.reuse, 8.50705917302346158658e+37, PT ;  /* 0x7e800000d900780b */ /* 0x040fe20003f04200 */
[----:B------:R-:W-:Y:S01]  /*51a0*/  VIADD R14, R2, 0xc0cafb0d ;  /* 0xc0cafb0d020e7836 */ /* 0x000fe20000000000 */
[----:B------:R-:W-:Y:S01]  /*51b0*/  FSETP.GEU.AND P2, PT, R218, 1.175494350822287508e-38, PT ;  /* 0x00800000da00780b */ /* 0x000fe20003f4e000 */
[----:B------:R-:W-:Y:S01]  /*51c0*/  ULDC.64 UR4, c[0x0][0x270] ;  /* 0x00009c0000047ab9 */ /* 0x000fe20000000a00 */
[----:B------:R-:W-:Y:S01]  /*51d0*/  FSETP.GEU.AND P3, PT, R217, 1.175494350822287508e-38, PT ;  /* 0x00800000d900780b */ /* 0x000fe20003f6e000 */
[----:B------:R-:W-:Y:S01]  /*51e0*/  UIMAD UR4, UR9, UR4, URZ ;  /* 0x00000004090472a4 */ /* 0x000fe2000f8e023f */
[----:B------:R-:W-:-:S02]  /*51f0*/  FSEL R3, R3, R216, !P4 ;  /* 0x000000d803037208 */ /* 0x000fc40006000000 */
[----:B------:R-:W-:Y:S02]  /*5200*/  FSEL R11, RZ, -23, P4 ;  /* 0xc1b80000ff0b7808 */ /* 0x000fe40002000000 */
[----:B------:R-:W-:Y:S01]  /*5210*/  FSETP.GEU.AND P4, PT, |R217|, 1.175494350822287508e-38, PT ;  /* 0x00800000d900780b */ /* 0x000fe20003f8e200 */
[----:B------:R-:W-:Y:S01]  /*5220*/  VIADD R12, R3, 0xc0cafb0d ;  /* 0xc0cafb0d030c7836 */ /* 0x000fe20000000000 */
[----:B------:R-:W-:Y:S01]  /*5230*/  FSEL R5, R5, R218, !P2 ;  /* 0x000000da05057208 */ /* 0x000fe20005000000 */
[----:B------:R-:W-:Y:S01]  /*5240*/  @P0 FMUL R83, R83, 0.25 ;  /* 0x3e80000053530820 */ /* 0x000fe20000400000 */
[----:B------:R-:W-:Y:S01]  /*5250*/  FSEL R4, R4, R217, !P3 ;  /* 0x000000d904047208 */ /* 0x000fe20005800000 */
[----:B------:R-:W-:Y:S01]  /*5260*/  @P0 FMUL R217, R217, 0.25 ;  /* 0x3e800000d9d90820 */ /* 0x000fe20000400000 */
[----:B------:R-:W-:Y:S01]  /*5270*/  FSEL R6, RZ, -23, P2 ;  /* 0xc1b80000ff067808 */ /* 0x000fe20001000000 */
[----:B------:R-:W-:Y:S01]  /*5280*/  VIADD R7, R5, 0xc0cafb0d ;  /* 0xc0cafb0d05077836 */ /* 0x000fe20000000000 */
[----:B------:R-:W-:Y:S01]  /*5290*/  FSETP.GT.AND P2, PT, |R216|, 8.50705917302346158658e+37, PT ;  /* 0x7e800000d800780b */ /* 0x000fe20003f44200 */
[----:B------:R-:W-:Y:S01]  /*52a0*/  VIADD R9, R4, 0xc0cafb0d ;  /* 0xc0cafb0d04097836 */ /* 0x000fe20000000000 */
[----:B------:R-:W-:Y:S01]  /*52b0*/  LOP3.LUT R12, R12, 0xff800000, RZ, 0xc0, !PT ;  /* 0xff8000000c0c7812 */ /* 0x000fe200078ec0ff */
[----:B------:R-:W-:Y:S01]  /*52c0*/  @P0 FMUL R82, R82, 0.25 ;  /* 0x3e80000052520820 */ /* 0x000fe20000400000 */
[----:B------:R-:W-:Y:S01]  /*52d0*/  LOP3.LUT R10, R7, 0xff800000, RZ, 0xc0, !PT ;  /* 0xff800000070a7812 */ /* 0x000fe200078ec0ff */
[----:B------:R-:W-:Y:S01]  /*52e0*/  @!P4 FMUL R217, R217, 16777216 ;  /* 0x4b800000d9d9c820 */ /* 0x000fe20000400000 */
[----:B------:R-:W-:Y:S01]  /*52f0*/  LOP3.LUT R13, R9, 0xff800000, RZ, 0xc0, !PT ;  /* 0xff800000090d7812 */ /* 0x000fe200078ec0ff */
[----:B------:R-:W-:Y:S01]  /*5300*/  @P0 FMUL R87, R87, 0.25 ;  /* 0x3e80000057570820 */ /* 0x000fe20000400000 */
[----:B------:R-:W-:Y:S01]  /*5310*/  FSETP.GT.AND P1, PT, |R218|, 8.50705917302346158658e+37, PT ;  /* 0x7e800000da00780b */ /* 0x000fe20003f24200 */
[----:B------:R-:W0:Y:S01]  /*5320*/  MUFU.RCP R30, R217 ;  /* 0x000000d9001e7308 */ /* 0x000e220000001000 */
[----:B------:R-:W-:Y:S01]  /*5330*/  FSEL R8, RZ, -23, P3 ;  /* 0xc1b80000ff087808 */ /* 0x000fe20001800000 */
[----:B------:R-:W-:Y:S01]  /*5340*/  @P0 FMUL R86, R86, 0.25 ;  /* 0x3e80000056560820 */ /* 0x000fe20000400000 */
[----:B------:R-:W-:Y:S01]  /*5350*/  I2FP.F32.S32 R7, R10 ;  /* 0x0000000a00077245 */ /* 0x000fe20000201400 */
[----:B------:R-:W-:Y:S01]  /*5360*/  @P2 FMUL R69, R69, 0.25 ;  /* 0x3e80000045452820 */ /* 0x000fe20000400000 */
[C---:B------:R-:W-:Y:S01]  /*5370*/  FSETP.GEU.AND P3, PT, |R216|.reuse, 1.175494350822287508e-38, PT ;  /* 0x00800000d800780b */ /* 0x040fe20003f6e200 */
[----:B------:R-:W-:Y:S01]  /*5380*/  @P2 FMUL R216, R216, 0.25 ;  /* 0x3e800000d8d82820 */ /* 0x000fe20000400000 */
[----:B------:R-:W-:Y:S01]  /*5390*/  LOP3.LUT R17, R14, 0xff800000, RZ, 0xc0, !PT ;  /* 0xff8000000e117812 */ /* 0x000fe200078ec0ff */
[----:B------:R-:W-:Y:S01]  /*53a0*/  @P2 FMUL R68, R68, 0.25 ;  /* 0x3e80000044442820 */ /* 0x000fe20000400000 */
[----:B------:R-:W-:Y:S01]  /*53b0*/  I2FP.F32.S32 R9, R13 ;  /* 0x0000000d00097245 */ /* 0x000fe20000201400 */
[----:B------:R-:W-:Y:S01]  /*53c0*/  @P2 FMUL R93, R93, 0.25 ;  /* 0x3e8000005d5d2820 */ /* 0x000fe20000400000 */
[----:B------:R-:W-:Y:S01]  /*53d0*/  @P2 FMUL R92, R92, 0.25 ;  /* 0x3e8000005c5c2820 */ /* 0x000fe20000400000 */
[----:B------:R-:W-:Y:S01]  /*53e0*/  @P2 FMUL R89, R89, 0.25 ;  /* 0x3e80000059592820 */ /* 0x000fe20000400000 */
[----:B------:R-:W-:Y:S01]  /*53f0*/  @P2 FMUL R88, R88, 0.25 ;  /* 0x3e80000058582820 */ /* 0x000fe20000400000 */
[----:B------:R-:W-:Y:S01]  /*5400*/  @P2 FMUL R77, R77, 0.25 ;  /* 0x3e8000004d4d2820 */ /* 0x000fe20000400000 */
[----:B------:R-:W-:Y:S01]  /*5410*/  @P2 FMUL R76, R76, 0.25 ;  /* 0x3e8000004c4c2820 */ /* 0x000fe20000400000 */
[----:B------:R-:W-:Y:S01]  /*5420*/  I2FP.F32.S32 R14, R12 ;  /* 0x0000000c000e7245 */ /* 0x000fe20000201400 */
[----:B------:R-:W-:Y:S01]  /*5430*/  FFMA.FTZ R6, R7, 1.1920928955078125e-07, R6 ;  /* 0x3400000007067823 */ /* 0x000fe20000010006 */
[----:B------:R-:W-:Y:S01]  /*5440*/  FSETP.GEU.AND P2, PT, |R218|, 1.175494350822287508e-38, PT ;  /* 0x00800000da00780b */ /* 0x000fe20003f4e200 */
[----:B------:R-:W-:Y:S01]  /*5450*/  FFMA.FTZ R7, R9, 1.1920928955078125e-07, R8 ;  /* 0x3400000009077823 */ /* 0x000fe20000010008 */
[----:B------:R-:W-:Y:S01]  /*5460*/  @P0 FMUL R99, R99, 0.25 ;  /* 0x3e80000063630820 */ /* 0x000fe20000400000 */
[----:B------:R-:W-:Y:S01]  /*5470*/  FFMA.FTZ R8, R14, 1.1920928955078125e-07, R11 ;  /* 0x340000000e087823 */ /* 0x000fe2000001000b */
[----:B------:R-:W-:Y:S01]  /*5480*/  @P0 FMUL R98, R98, 0.25 ;  /* 0x3e80000062620820 */ /* 0x000fe20000400000 */
[----:B------:R-:W1:Y:S01]  /*5490*/  MUFU.RCP R11, R215 ;  /* 0x000000d7000b7308 */ /* 0x000e620000001000 */
        /* <DEDUP_REMOVED lines=12> */
[C---:B0-----:R-:W-:Y:S01]  /*5560*/  FMUL R31, R30.reuse, R83 ;  /* 0x000000531e1f7220 */ /* 0x041fe20000400000 */
[C---:B------:R-:W-:Y:S01]  /*5570*/  FMUL R32, R30.reuse, R82 ;  /* 0x000000521e207220 */ /* 0x040fe20000400000 */
[C---:B------:R-:W-:Y:S01]  /*5580*/  FMUL R35, R30.reuse, R87 ;  /* 0x000000571e237220 */ /* 0x040fe20000400000 */
[C---:B------:R-:W-:Y:S01]  /*5590*/  FMUL R36, R30.reuse, R86 ;  /* 0x000000561e247220 */ /* 0x040fe20000400000 */
[C---:B------:R-:W-:Y:S01]  /*55a0*/  FMUL R38, R30.reuse, R99 ;  /* 0x000000631e267220 */ /* 0x040fe20000400000 */
[C---:B------:R-:W-:Y:S01]  /*55b0*/  FMUL R39, R30.reuse, R98 ;  /* 0x000000621e277220 */ /* 0x040fe20000400000 */
[C---:B------:R-:W-:Y:S01]  /*55c0*/  FMUL R42, R30.reuse, R75 ;  /* 0x0000004b1e2a7220 */ /* 0x040fe20000400000 */
[----:B------:R-:W-:Y:S01]  /*55d0*/  FMUL R43, R30, R74 ;  /* 0x0000004a1e2b7220 */ /* 0x000fe20000400000 */
[----:B------:R-:W-:Y:S01]  /*55e0*/  FSEL R15, RZ, -23, P6 ;  /* 0xc1b80000ff0f7808 */ /* 0x000fe20003000000 */
[----:B------:R-:W0:Y:S01]  /*55f0*/  MUFU.RCP R30, R218 ;  /* 0x000000da001e7308 */ /* 0x000e220000001000 */
[----:B------:R-:W-:Y:S01]  /*5600*/  I2FP.F32.S32 R16, R17 ;  /* 0x0000001100107245 */ /* 0x000fe20000201400 */
[----:B------:R-:W-:Y:S01]  /*5610*/  @!P3 FMUL R216, R216, 16777216 ;  /* 0x4b800000d8d8b820 */ /* 0x000fe20000400000 */
[C---:B-1----:R-:W-:Y:S01]  /*5620*/  FMUL R14, R11.reuse, R71 ;  /* 0x000000470b0e7220 */ /* 0x042fe20000400000 */
[C---:B------:R-:W-:Y:S01]  /*5630*/  FMUL R18, R11.reuse, R95 ;  /* 0x0000005f0b127220 */ /* 0x040fe20000400000 */
[C---:B------:R-:W-:Y:S01]  /*5640*/  FMUL R21, R11.reuse, R94 ;  /* 0x0000005e0b157220 */ /* 0x040fe20000400000 */
[----:B------:R-:W-:Y:S01]  /*5650*/  FFMA.FTZ R9, R16, 1.1920928955078125e-07, R15 ;  /* 0x3400000010097823 */ /* 0x000fe2000001000f */
[C---:B------:R-:W-:Y:S01]  /*5660*/  FMUL R15, R11.reuse, R70 ;  /* 0x000000460b0f7220 */ /* 0x040fe20000400000 */
[C---:B------:R-:W-:Y:S01]  /*5670*/  FMUL R22, R11.reuse, R91 ;  /* 0x0000005b0b167220 */ /* 0x040fe20000400000 */
[C---:B------:R-:W-:Y:S01]  /*5680*/  FMUL R25, R11.reuse, R90 ;  /* 0x0000005a0b197220 */ /* 0x040fe20000400000 */
[C---:B------:R-:W-:Y:S01]  /*5690*/  FMUL R26, R11.reuse, R79 ;  /* 0x0000004f0b1a7220 */ /* 0x040fe20000400000 */
[----:B------:R-:W-:Y:S01]  /*56a0*/  FMUL R29, R11, R78 ;  /* 0x0000004e0b1d7220 */ /* 0x000fe20000400000 */
[----:B------:R-:W-:Y:S01]  /*56b0*/  @P1 FMUL R81, R81, 0.25 ;  /* 0x3e80000051511820 */ /* 0x000fe20000400000 */
[----:B------:R-:W1:Y:S01]  /*56c0*/  MUFU.RCP R11, R216 ;  /* 0x000000d8000b7308 */ /* 0x000e620000001000 */
        /* <DEDUP_REMOVED lines=31> */
[----:B------:R-:W-:Y:S01]  /*58c0*/  F2FP.SATFINITE.E4M3.F32.PACK_AB_MERGE_C R44, R44, R45, RZ ;  /* 0x0000002d2c2c723e */ /* 0x000fe200048070ff */
[C---:B-1----:R-:W-:Y:S01]  /*58d0*/  FMUL R16, R11.reuse, R69 ;  /* 0x000000450b107220 */ /* 0x042fe20000400000 */
[----:B------:R-:W-:Y:S01]  /*58e0*/  F2FP.SATFINITE.E4M3.F32.PACK_AB_MERGE_C R40, R40, R41, RZ ;  /* 0x000000292828723e */ /* 0x000fe200048070ff */
[----:B------:R-:W-:Y:S01]  /*58f0*/  FMUL R19, R11, R68 ;  /* 0x000000440b137220 */ /* 0x000fe20000400000 */
[----:B------:R-:W-:Y:S01]  /*5900*/  F2FP.SATFINITE.E4M3.F32.PACK_AB_MERGE_C R30, R37, R30, RZ ;  /* 0x0000001e251e723e */ /* 0x000fe200048070ff */
[C---:B------:R-:W-:Y:S01]  /*5910*/  FMUL R20, R11.reuse, R93 ;  /* 0x0000005d0b147220 */ /* 0x040fe20000400000 */
[C---:B------:R-:W-:Y:S01]  /*5920*/  FMUL R23, R11.reuse, R92 ;  /* 0x0000005c0b177220 */ /* 0x040fe20000400000 */
[C---:B------:R-:W-:Y:S01]  /*5930*/  FMUL R24, R11.reuse, R89 ;  /* 0x000000590b187220 */ /* 0x040fe20000400000 */
[C---:B------:R-:W-:Y:S01]  /*5940*/  FMUL R27, R11.reuse, R88 ;  /* 0x000000580b1b7220 */ /* 0x040fe20000400000 */
[C---:B------:R-:W-:Y:S01]  /*5950*/  FMUL R28, R11.reuse, R77 ;  /* 0x0000004d0b1c7220 */ /* 0x040fe20000400000 */
[----:B------:R-:W-:Y:S01]  /*5960*/  FMUL R11, R11, R76 ;  /* 0x0000004c0b0b7220 */ /* 0x000fe20000400000 */
[----:B------:R-:W-:Y:S01]  /*5970*/  F2FP.SATFINITE.E4M3.F32.PACK_AB_MERGE_C R35, R35, R36, RZ ;  /* 0x000000242323723e */ /* 0x000fe200048070ff */
[----:B------:R-:W0:Y:S01]  /*5980*/  LDC R72, c[0x0][0x278] ;  /* 0x00009e00ff487b82 */ /* 0x000e220000000800 */
[----:B------:R-:W-:Y:S01]  /*5990*/  F2FP.SATFINITE.E4M3.F32.PACK_AB_MERGE_C R31, R31, R32, RZ ;  /* 0x000000201f1f723e */ /* 0x000fe200048070ff */
[----:B------:R-:W-:Y:S01]  /*59a0*/  IMAD.IADD R10, R5, 0x1, -R10 ;  /* 0x00000001050a7824 */ /* 0x000fe200078e0a0a */
[----:B------:R-:W-:Y:S01]  /*59b0*/  F2FP.SATFINITE.E4M3.F32.PACK_AB_MERGE_C R26, R26, R29, RZ ;  /* 0x0000001d1a1a723e */ /* 0x000fe200048070ff */
[----:B------:R-:W-:Y:S01]  /*59c0*/  IMAD.IADD R13, R4, 0x1, -R13 ;  /* 0x00000001040d7824 */ /* 0x000fe200078e0a0d */
[----:B------:R-:W-:Y:S01]  /*59d0*/  F2FP.SATFINITE.E4M3.F32.PACK_AB_MERGE_C R38, R38, R39, RZ ;  /* 0x000000272626723e */ /* 0x000fe200048070ff */
[----:B------:R-:W-:Y:S01]  /*59e0*/  FADD R10, R10, -1 ;  /* 0xbf8000000a0a7421 */ /* 0x000fe20000000000 */
[----:B------:R-:W-:Y:S01]  /*59f0*/  LOP3.LUT R44, R44, 0xffff, RZ, 0xc0, !PT ;  /* 0x0000ffff2c2c7812 */ /* 0x000fe200078ec0ff */
[----:B------:R-:W-:Y:S01]  /*5a00*/  FADD R13, R13, -1 ;  /* 0xbf8000000d0d7421 */ /* 0x000fe20000000000 */
[----:B------:R-:W-:Y:S01]  /*5a10*/  LOP3.LUT R32, R30, 0xffff, RZ, 0xc0, !PT ;  /* 0x0000ffff1e207812 */ /* 0x000fe200078ec0ff */
[----:B------:R-:W-:Y:S01]  /*5a20*/  IMAD.IADD R17, R2, 0x1, -R17 ;  /* 0x0000000102117824 */ /* 0x000fe200078e0a11 */
[----:B------:R-:W-:-:S02]  /*5a30*/  LOP3.LUT R29, R40, 0xffff, RZ, 0xc0, !PT ;  /* 0x0000ffff281d7812 */ /* 0x000fc400078ec0ff */
[----:B------:R-:W-:Y:S01]  /*5a40*/  F2FP.SATFINITE.E4M3.F32.PACK_AB_MERGE_C R22, R22, R25, RZ ;  /* 0x000000191616723e */ /* 0x000fe200048070ff */
[----:B------:R-:W-:Y:S01]  /*5a50*/  FADD R17, R17, -1 ;  /* 0xbf80000011117421 */ /* 0x000fe20000000000 */
[----:B------:R-:W-:Y:S02]  /*5a60*/  F2FP.SATFINITE.E4M3.F32.PACK_AB_MERGE_C R18, R18, R21, RZ ;  /* 0x000000151212723e */ /* 0x000fe400048070ff */
[----:B------:R-:W-:Y:S02]  /*5a70*/  F2FP.SATFINITE.E4M3.F32.PACK_AB_MERGE_C R33, R33, R34, RZ ;  /* 0x000000222121723e */ /* 0x000fe400048070ff */
[----:B------:R-:W-:Y:S02]  /*5a80*/  F2FP.SATFINITE.E4M3.F32.PACK_AB_MERGE_C R42, R42, R43, RZ ;  /* 0x0000002b2a2a723e */ /* 0x000fe400048070ff */
[----:B------:R-:W-:Y:S02]  /*5a90*/  F2FP.SATFINITE.E4M3.F32.PACK_AB_MERGE_C R11, R28, R11, RZ ;  /* 0x0000000b1c0b723e */ /* 0x000fe400048070ff */
[----:B------:R-:W-:-:S02]  /*5aa0*/  LOP3.LUT R34, R35, 0xffff, RZ, 0xc0, !PT ;  /* 0x0000ffff23227812 */ /* 0x000fc400078ec0ff */
[----:B------:R-:W-:Y:S02]  /*5ab0*/  F2FP.SATFINITE.E4M3.F32.PACK_AB_MERGE_C R24, R24, R27, RZ ;  /* 0x0000001b1818723e */ /* 0x000fe400048070ff */
[----:B------:R-:W-:Y:S02]  /*5ac0*/  F2FP.SATFINITE.E4M3.F32.PACK_AB_MERGE_C R20, R20, R23, RZ ;  /* 0x000000171414723e */ /* 0x000fe400048070ff */
[----:B------:R-:W-:Y:S02]  /*5ad0*/  LOP3.LUT R35, R38, 0xffff, RZ, 0xc0, !PT ;  /* 0x0000ffff26237812 */ /* 0x000fe400078ec0ff */
[----:B------:R-:W-:Y:S02]  /*5ae0*/  PRMT R28, R32, 0x3340, R1 ;  /* 0x00003340201c7816 */ /* 0x000fe40000000001 */
[----:B------:R-:W-:Y:S02]  /*5af0*/  PRMT R25, R44, 0x3340, R29 ;  /* 0x000033402c197816 */ /* 0x000fe4000000001d */
[----:B------:R-:W-:-:S02]  /*5b00*/  F2FP.SATFINITE.E4M3.F32.PACK_AB_MERGE_C R23, R14, R15, RZ ;  /* 0x0000000f0e17723e */ /* 0x000fc400048070ff */
[----:B------:R-:W-:Y:S02]  /*5b10*/  LOP3.LUT R26, R26, 0xffff, RZ, 0xc0, !PT ;  /* 0x0000ffff1a1a7812 */ /* 0x000fe400078ec0ff */
[----:B------:R-:W-:Y:S02]  /*5b20*/  LOP3.LUT R39, R22, 0xffff, RZ, 0xc0, !PT ;  /* 0x0000ffff16277812 */ /* 0x000fe400078ec0ff */
[----:B------:R-:W-:Y:S02]  /*5b30*/  LOP3.LUT R38, R18, 0xffff, RZ, 0xc0, !PT ;  /* 0x0000ffff12267812 */ /* 0x000fe400078ec0ff */
[----:B------:R-:W-:Y:S01]  /*5b40*/  SHF.R.U32.HI R15, RZ, 0x8, R32 ;  /* 0x00000008ff0f7819 */ /* 0x000fe20000011620 */
[----:B------:R-:W-:Y:S01]  /*5b50*/  IMAD.MOV.U32 R32, RZ, RZ, 0x3dc6b27f ;  /* 0x3dc6b27fff207424 */ /* 0x000fe200078e00ff */
[----:B------:R-:W-:Y:S02]  /*5b60*/  LOP3.LUT R42, R42, 0xffff, RZ, 0xc0, !PT ;  /* 0x0000ffff2a2a7812 */ /* 0x000fe400078ec0ff */
[----:B------:R-:W-:-:S02]  /*5b70*/  PRMT R28, R25, 0x5410, R28 ;  /* 0x00005410191c7816 */ /* 0x000fc4000000001c */
[----:B------:R-:W-:Y:S02]  /*5b80*/  LOP3.LUT R36, R11, 0xffff, RZ, 0xc0, !PT ;  /* 0x0000ffff0b247812 */ /* 0x000fe400078ec0ff */
[----:B------:R-:W-:Y:S02]  /*5b90*/  LOP3.LUT R37, R24, 0xffff, RZ, 0xc0, !PT ;  /* 0x0000ffff18257812 */ /* 0x000fe400078ec0ff */
[----:B------:R-:W-:Y:S02]  /*5ba0*/  LOP3.LUT R22, R20, 0xffff, RZ, 0xc0, !PT ;  /* 0x0000ffff14167812 */ /* 0x000fe400078ec0ff */
[----:B------:R-:W-:Y:S02]  /*5bb0*/  SHF.R.U32.HI R11, RZ, 0x8, R44 ;  /* 0x00000008ff0b7819 */ /* 0x000fe4000001162c */
[----:B------:R-:W-:Y:S02]  /*5bc0*/  SHF.R.U32.HI R14, RZ, 0x8, R29 ;  /* 0x00000008ff0e7819 */ /* 0x000fe4000001161d */
[----:B------:R-:W-:-:S02]  /*5bd0*/  PRMT R25, R38, 0x3340, R1 ;  /* 0x0000334026197816 */ /* 0x000fc40000000001 */
[----:B------:R-:W-:Y:S02]  /*5be0*/  PRMT R18, R26, 0x3340, R39 ;  /* 0x000033401a127816 */ /* 0x000fe40000000027 */
[----:B------:R-:W-:Y:S02]  /*5bf0*/  LOP3.LUT R15, R15, 0xffff, RZ, 0xc0, !PT ;  /* 0x0000ffff0f0f7812 */ /* 0x000fe400078ec0ff */
[----:B------:R-:W-:Y:S02]  /*5c00*/  PRMT R30, R34, 0x3340, R1 ;  /* 0x00003340221e7816 */ /* 0x000fe40000000001 */
[----:B------:R-:W-:Y:S02]  /*5c10*/  PRMT R27, R42, 0x3340, R35 ;  /* 0x000033402a1b7816 */ /* 0x000fe40000000023 */
[----:B------:R-:W-:Y:S02]  /*5c20*/  F2FP.SATFINITE.E4M3.F32.PACK_AB_MERGE_C R21, R16, R19, RZ ;  /* 0x000000131015723e */ /* 0x000fe400048070ff */
[----:B------:R-:W-:-:S02]  /*5c30*/  PRMT R19, R22, 0x3340, R1 ;  /* 0x0000334016137816 */ /* 0x000fc40000000001 */
[----:B------:R-:W-:Y:S02]  /*5c40*/  PRMT R16, R36, 0x3340, R37 ;  /* 0x0000334024107816 */ /* 0x000fe40000000025 */
[----:B------:R-:W-:Y:S02]  /*5c50*/  LOP3.LUT R14, R14, 0xffff, RZ, 0xc0, !PT ;  /* 0x0000ffff0e0e7812 */ /* 0x000fe400078ec0ff */
[----:B------:R-:W-:Y:S02]  /*5c60*/  LOP3.LUT R11, R11, 0xffff, RZ, 0xc0, !PT ;  /* 0x0000ffff0b0b7812 */ /* 0x000fe400078ec0ff */
[----:B------:R-:W-:Y:S02]  /*5c70*/  PRMT R24, R18, 0x5410, R25 ;  /* 0x0000541012187816 */ /* 0x000fe40000000019 */
[----:B------:R-:W-:Y:S02]  /*5c80*/  PRMT R25, R15, 0x3340, R46 ;  /* 0x000033400f197816 */ /* 0x000fe4000000002e */
[----:B------:R-:W-:-:S02]  /*5c90*/  PRMT R30, R27, 0x5410, R30 ;  /* 0x000054101b1e7816 */ /* 0x000fc4000000001e */
[----:B------:R-:W-:Y:S02]  /*5ca0*/  SHF.R.U32.HI R15, RZ, 0x8, R34 ;  /* 0x00000008ff0f7819 */ /* 0x000fe40000011622 */
[----:B------:R-:W-:Y:S02]  /*5cb0*/  PRMT R27, R16, 0x5410, R19 ;  /* 0x00005410101b7816 */ /* 0x000fe40000000013 */
[----:B------:R-:W-:Y:S02]  /*5cc0*/  PRMT R20, R11, 0x3340, R14 ;  /* 0x000033400b147816 */ /* 0x000fe4000000000e */
[----:B------:R-:W-:Y:S02]  /*5cd0*/  SHF.R.U32.HI R16, RZ, 0x8, R36 ;  /* 0x00000008ff107819 */ /* 0x000fe40000011624 */
[----:B------:R-:W-:Y:S02]  /*5ce0*/  SHF.R.U32.HI R11, RZ, 0x8, R42 ;  /* 0x00000008ff0b7819 */ /* 0x000fe4000001162a */
[----:B------:R-:W-:-:S02]  /*5cf0*/  SHF.R.U32.HI R14, RZ, 0x8, R35 ;  /* 0x00000008ff0e7819 */ /* 0x000fc40000011623 */
[----:B------:R-:W-:Y:S02]  /*5d00*/  SHF.R.U32.HI R19, RZ, 0x8, R22 ;  /* 0x00000008ff137819 */ /* 0x000fe40000011616 */
[----:B------:R-:W-:Y:S02]  /*5d10*/  LOP3.LUT R15, R15, 0xffff, RZ, 0xc0, !PT ;  /* 0x0000ffff0f0f7812 */ /* 0x000fe400078ec0ff */
[----:B------:R-:W-:Y:S02]  /*5d20*/  SHF.R.U32.HI R18, RZ, 0x8, R37 ;  /* 0x00000008ff127819 */ /* 0x000fe40000011625 */
[----:B------:R-:W-:Y:S02]  /*5d30*/  LOP3.LUT R29, R16, 0xffff, RZ, 0xc0, !PT ;  /* 0x0000ffff101d7812 */ /* 0x000fe400078ec0ff */
[----:B------:R-:W-:Y:S02]  /*5d40*/  LOP3.LUT R14, R14, 0xffff, RZ, 0xc0, !PT ;  /* 0x0000ffff0e0e7812 */ /* 0x000fe400078ec0ff */
[----:B------:R-:W-:-:S02]  /*5d50*/  LOP3.LUT R11, R11, 0xffff, RZ, 0xc0, !PT ;  /* 0x0000ffff0b0b7812 */ /* 0x000fc400078ec0ff */
[----:B------:R-:W-:Y:S02]  /*5d60*/  LOP3.LUT R16, R19, 0xffff, RZ, 0xc0, !PT ;  /* 0x0000ffff13107812 */ /* 0x000fe400078ec0ff */
[----:B------:R-:W-:Y:S02]  /*5d70*/  PRMT R19, R15, 0x3340, R46 ;  /* 0x000033400f137816 */ /* 0x000fe4000000002e */
[----:B------:R-:W-:Y:S02]  /*5d80*/  SHF.R.U32.HI R15, RZ, 0x8, R38 ;  /* 0x00000008ff0f7819 */ /* 0x000fe40000011626 */
[----:B------:R-:W-:Y:S02]  /*5d90*/  LOP3.LUT R22, R18, 0xffff, RZ, 0xc0, !PT ;  /* 0x0000ffff12167812 */ /* 0x000fe400078ec0ff */
[----:B------:R-:W-:Y:S02]  /*5da0*/  PRMT R18, R11, 0x3340, R14 ;  /* 0x000033400b127816 */ /* 0x000fe4000000000e */
[----:B------:R-:W-:-:S02]  /*5db0*/  SHF.R.U32.HI R14, RZ, 0x8, R39 ;  /* 0x00000008ff0e7819 */ /* 0x000fc40000011627 */
[----:B------:R-:W-:Y:S02]  /*5dc0*/  SHF.R.U32.HI R11, RZ, 0x8, R26 ;  /* 0x00000008ff0b7819 */ /* 0x000fe4000001161a */
[----:B------:R-:W-:Y:S02]  /*5dd0*/  LOP3.LUT R15, R15, 0xffff, RZ, 0xc0, !PT ;  /* 0x0000ffff0f0f7812 */ /* 0x000fe400078ec0ff */
[----:B------:R-:W-:Y:S02]  /*5de0*/  LOP3.LUT R33, R33, 0xffff, RZ, 0xc0, !PT ;  /* 0x0000ffff21217812 */ /* 0x000fe400078ec0ff */
[----:B------:R-:W-:Y:S02]  /*5df0*/  LOP3.LUT R14, R14, 0xffff, RZ, 0xc0, !PT ;  /* 0x0000ffff0e0e7812 */ /* 0x000fe400078ec0ff */
[----:B------:R-:W-:Y:S02]  /*5e00*/  LOP3.LUT R11, R11, 0xffff, RZ, 0xc0, !PT ;  /* 0x0000ffff0b0b7812 */ /* 0x000fe400078ec0ff */
[----:B------:R-:W-:-:S02]  /*5e10*/  PRMT R46, R15, 0x3340, R46 ;  /* 0x000033400f2e7816 */ /* 0x000fc4000000002e */
[----:B------:R-:W-:Y:S02]  /*5e20*/  PRMT R15, R28, 0x4210, R33 ;  /* 0x000042101c0f7816 */ /* 0x000fe40000000021 */
[----:B------:R-:W-:Y:S02]  /*5e30*/  SHF.R.U32.HI R35, RZ, 0x5, R208 ;  /* 0x00000005ff237819 */ /* 0x000fe400000116d0 */
[----:B------:R-:W-:Y:S01]  /*5e40*/  PRMT R11, R11, 0x3340, R14 ;  /* 0x000033400b0b7816 */ /* 0x000fe2000000000e */
[----:B------:R1:W-:Y:S01]  /*5e50*/  STS [R210+UR8], R15 ;  /* 0x0000000fd2007988 */ /* 0x0003e20008000808 */
[----:B------:R-:W-:Y:S02]  /*5e60*/  LOP3.LUT R31, R31, 0xffff, RZ, 0xc0, !PT ;  /* 0x0000ffff1f1f7812 */ /* 0x000fe400078ec0ff */
[----:B------:R-:W-:Y:S02]  /*5e70*/  PRMT R22, R29, 0x3340, R22 ;  /* 0x000033401d167816 */ /* 0x000fe40000000016 */
[----:B------:R-:W-:-:S02]  /*5e80*/  PRMT R14, R18, 0x5410, R19 ;  /* 0x00005410120e7816 */ /* 0x000fc40000000013 */
[----:B------:R-:W-:Y:S02]  /*5e90*/  PRMT R29, R16, 0x3340, R1 ;  /* 0x00003340101d7816 */ /* 0x000fe40000000001 */
[----:B------:R-:W-:Y:S02]  /*5ea0*/  SGXT.U32 R35, R35, 0x2 ;  /* 0x000000022323781a */ /* 0x000fe40000000000 */
[--C-:B-1----:R-:W-:Y:S02]  /*5eb0*/  PRMT R15, R30, 0x4210, R31.reuse ;  /* 0x000042101e0f7816 */ /* 0x102fe4000000001f */
[----:B------:R-:W-:Y:S01]  /*5ec0*/  PRMT R46, R11, 0x5410, R46 ;  /* 0x000054100b2e7816 */ /* 0x000fe2000000002e */
[----:B------:R-:W-:Y:S01]  /*5ed0*/  FFMA.FTZ R11, R10, R32, -0.16845393180847167969 ;  /* 0xbe2c7f300a0b7423 */ /* 0x000fe20000010020 */
[----:B------:R-:W-:Y:S01]  /*5ee0*/  PRMT R31, R14, 0x5210, R31 ;  /* 0x000052100e1f7816 */ /* 0x000fe2000000001f */
[----:B0-----:R-:W-:Y:S01]  /*5ef0*/  IMAD R16, R35, R72, RZ ;  /* 0x0000004823107224 */ /* 0x001fe200078e02ff */
[----:B------:R-:W-:Y:S01]  /*5f00*/  PRMT R20, R20, 0x5410, R25 ;  /* 0x0000541014147816 */ /* 0x000fe20000000019 */
[----:B------:R-:W-:Y:S01]  /*5f10*/  FFMA.FTZ R11, R10, R11, 0.1716887056827545166 ;  /* 0x3e2fcf2a0a0b7423 */ /* 0x000fe2000001000b */
[----:B------:R-:W-:Y:S01]  /*5f20*/  PRMT R29, R22, 0x5410, R29 ;  /* 0x00005410161d7816 */ /* 0x000fe2000000001d */
[----:B------:R-:W-:Y:S01]  /*5f30*/  IMAD R18, R72, 0x4, R16 ;  /* 0x0000000448127824 */ /* 0x000fe200078e0210 */
[----:B------:R-:W-:Y:S01]  /*5f40*/  LOP3.LUT R14, R21, 0xffff, RZ, 0xc0, !PT ;  /* 0x0000ffff150e7812 */ /* 0x000fe200078ec0ff */
[----:B------:R-:W-:Y:S01]  /*5f50*/  FFMA.FTZ R11, R10, R11, -0.17900948226451873779 ;  /* 0xbe374e430a0b7423 */ /* 0x000fe2000001000b */
[----:B------:R-:W-:Y:S01]  /*5f60*/  PRMT R33, R20, 0x5210, R33 ;  /* 0x0000521014217816 */ /* 0x000fe20000000021 */
[----:B------:R-:W-:Y:S01]  /*5f70*/  IMAD R19, R72, 0x4, R18 ;  /* 0x0000000448137824 */ /* 0x000fe200078e0212 */
[--C-:B------:R-:W-:Y:S01]  /*5f80*/  PRMT R35, R27, 0x4210, R14.reuse ;  /* 0x000042101b237816 */ /* 0x100fe2000000000e */
[----:B------:R-:W-:Y:S01]  /*5f90*/  FFMA.FTZ R11, R10, R11, 0.20512372255325317383 ;  /* 0x3e520bf40a0b7423 */ /* 0x000fe2000001000b */
[----:B------:R-:W-:Y:S01]  /*5fa0*/  PRMT R37, R29, 0x5210, R14 ;  /* 0x000052101d257816 */ /* 0x000fe2000000000e */
[----:B------:R-:W-:Y:S01]  /*5fb0*/  STS [R210+UR8+0x80], R33 ;  /* 0x00008021d2007988 */ /* 0x000fe20008000808 */
[----:B------:R-:W-:Y:S01]  /*5fc0*/  LOP3.LUT R14, R210, 0x40, RZ, 0x3c, !PT ;  /* 0x00000040d20e7812 */ /* 0x000fe200078e3cff */
[----:B------:R-:W-:Y:S01]  /*5fd0*/  FFMA.FTZ R11, R10, R11, -0.24046532809734344482 ;  /* 0xbe763c8b0a0b7423 */ /* 0x000fe2000001000b */
[----:B------:R-:W-:Y:S01]  /*5fe0*/  IMAD R20, R72, 0x4, R19 ;  /* 0x0000000448147824 */ /* 0x000fe200078e0213 */
[----:B------:R-:W-:-:S02]  /*5ff0*/  LOP3.LUT R23, R23, 0xffff, RZ, 0xc0, !PT ;  /* 0x0000ffff17177812 */ /* 0x000fc400078ec0ff */
[----:B------:R-:W-:Y:S01]  /*6000*/  STS [R14+UR8+0x400], R15 ;  /* 0x0004000f0e007988 */ /* 0x000fe20008000808 */
[----:B------:R-:W-:Y:S01]  /*6010*/  FFMA.FTZ R11, R10, R11, 0.28857114911079406738 ;  /* 0x3e93bf990a0b7423 */ /* 0x000fe2000001000b */
[----:B------:R-:W-:Y:S01]  /*6020*/  IMAD R21, R72, 0x4, R20 ;  /* 0x0000000448157824 */ /* 0x000fe200078e0214 */
[----:B------:R-:W-:Y:S01]  /*6030*/  PRMT R39, R24, 0x4210, R23 ;  /* 0x0000421018277816 */ /* 0x000fe20000000017 */
[----:B------:R0:W-:Y:S01]  /*6040*/  STS [R14+UR8+0x480], R31 ;  /* 0x0004801f0e007988 */ /* 0x0001e20008000808 */
[----:B------:R-:W-:Y:S01]  /*6050*/  FFMA.FTZ R11, R10, R11, -0.36067417263984680176 ;  /* 0xbeb8aa490a0b7423 */ /* 0x000fe2000001000b */
[----:B------:R-:W-:Y:S01]  /*6060*/  IMAD R22, R72, 0x4, R21 ;  /* 0x0000000448167824 */ /* 0x000fe200078e0215 */
[----:B------:R-:W-:Y:S02]  /*6070*/  PRMT R73, R46, 0x5210, R23 ;  /* 0x000052102e497816 */ /* 0x000fe40000000017 */
[----:B------:R-:W-:Y:S01]  /*6080*/  FFMA.FTZ R11, R10, R11, 0.48089820146560668945 ;  /* 0x3ef6384a0a0b7423 */ /* 0x000fe2000001000b */
[----:B------:R-:W-:Y:S01]  /*6090*/  IMAD R23, R72, 0x4, R22 ;  /* 0x0000000448177824 */ /* 0x000fe200078e0216 */
[----:B------:R-:W-:-:S02]  /*60a0*/  LOP3.LUT R26, R210, 0x4, RZ, 0x3c, !PT ;  /* 0x00000004d21a7812 */ /* 0x000fc400078e3cff */
[----:B------:R-:W-:Y:S01]  /*60b0*/  FFMA.FTZ R11, R10, R11, -0.72134751081466674805 ;  /* 0xbf38aa3b0a0b7423 */ /* 0x000fe2000001000b */
[----:B0-----:R-:W-:Y:S02]  /*60c0*/  IMAD.IADD R14, R3, 0x1, -R12 ;  /* 0x00000001030e7824 */ /* 0x001fe400078e0a0c */
[C---:B------:R-:W-:Y:S01]  /*60d0*/  FFMA.FTZ R12, R13.reuse, R32, -0.16845393180847167969 ;  /* 0xbe2c7f300d0c7423 */ /* 0x040fe20000010020 */
[----:B------:R-:W-:Y:S02]  /*60e0*/  IMAD R24, R72, 0x4, R23 ;  /* 0x0000000448187824 */ /* 0x000fe400078e0217 */
[----:B------:R-:W-:Y:S01]  /*60f0*/  FMUL R11, R10, R11 ;  /* 0x0000000b0a0b7220 */ /* 0x000fe20000400000 */
[----:B------:R-:W-:Y:S01]  /*6100*/  FADD R14, R14, -1 ;  /* 0xbf8000000e0e7421 */ /* 0x000fe20000000000 */
[C---:B------:R-:W-:Y:S01]  /*6110*/  FFMA.FTZ R12, R13.reuse, R12, 0.1716887056827545166 ;  /* 0x3e2fcf2a0d0c7423 */ /* 0x040fe2000001000c */
[----:B------:R-:W-:Y:S02]  /*6120*/  IMAD R25, R72, 0x4, R24 ;  /* 0x0000000448197824 */ /* 0x000fe400078e0218 */
[----:B------:R-:W-:Y:S01]  /*6130*/  FMUL R11, R10, R11 ;  /* 0x0000000b0a0b7220 */ /* 0x000fe20000400000 */
[----:B------:R-:W-:Y:S01]  /*6140*/  FFMA.FTZ R15, R14, R32, -0.16845393180847167969 ;  /* 0xbe2c7f300e0f7423 */ /* 0x000fe20000010020 */
[----:B------:R-:W-:Y:S01]  /*6150*/  FFMA.FTZ R12, R13, R12, -0.17900948226451873779 ;  /* 0xbe374e430d0c7423 */ /* 0x000fe2000001000c */
[----:B------:R-:W-:-:S02]  /*6160*/  IMAD R27, R72, 0x4, R25 ;  /* 0x00000004481b7824 */ /* 0x000fc400078e0219 */
[----:B------:R-:W-:Y:S01]  /*6170*/  FFMA.FTZ R11, R10, 1.4426950216293334961, R11 ;  /* 0x3fb8aa3b0a0b7823 */ /* 0x000fe2000001000b */
[----:B------:R-:W-:Y:S01]  /*6180*/  FFMA.FTZ R15, R14, R15, 0.1716887056827545166 ;  /* 0x3e2fcf2a0e0f7423 */ /* 0x000fe2000001000f */
[----:B------:R-:W-:Y:S01]  /*6190*/  FFMA.FTZ R12, R13, R12, 0.20512372255325317383 ;  /* 0x3e520bf40d0c7423 */ /* 0x000fe2000001000c */
[----:B------:R-:W-:Y:S01]  /*61a0*/  FFMA.FTZ R10, R17, R32, -0.16845393180847167969 ;  /* 0xbe2c7f30110a7423 */ /* 0x000fe20000010020 */
[----:B------:R-:W-:Y:S02]  /*61b0*/  IMAD R29, R72, 0x4, R27 ;  /* 0x00000004481d7824 */ /* 0x000fe400078e021b */
[----:B------:R-:W-:Y:S01]  /*61c0*/  FFMA.FTZ R15, R14, R15, -0.17900948226451873779 ;  /* 0xbe374e430e0f7423 */ /* 0x000fe2000001000f */
[----:B------:R-:W-:Y:S01]  /*61d0*/  FFMA.FTZ R12, R13, R12, -0.24046532809734344482 ;  /* 0xbe763c8b0d0c7423 */ /* 0x000fe2000001000c */
[----:B------:R-:W-:Y:S01]  /*61e0*/  FFMA.FTZ R10, R17, R10, 0.1716887056827545166 ;  /* 0x3e2fcf2a110a7423 */ /* 0x000fe2000001000a */
[----:B------:R-:W-:Y:S02]  /*61f0*/  IMAD R31, R72, 0x4, R29 ;  /* 0x00000004481f7824 */ /* 0x000fe400078e021d */
[C---:B------:R-:W-:Y:S01]  /*6200*/  FFMA.FTZ R15, R14.reuse, R15, 0.20512372255325317383 ;  /* 0x3e520bf40e0f7423 */ /* 0x040fe2000001000f */
[----:B------:R-:W-:Y:S01]  /*6210*/  FFMA.FTZ R12, R13, R12, 0.28857114911079406738 ;  /* 0x3e93bf990d0c7423 */ /* 0x000fe2000001000c */
[----:B------:R-:W-:Y:S01]  /*6220*/  FFMA.FTZ R10, R17, R10, -0.17900948226451873779 ;  /* 0xbe374e43110a7423 */ /* 0x000fe2000001000a */
[----:B------:R-:W-:Y:S01]  /*6230*/  ISETP.GE.U32.AND P0, PT, R5, 0x7f800000, PT ;  /* 0x7f8000000500780c */ /* 0x000fe20003f06070 */
[----:B------:R-:W-:Y:S01]  /*6240*/  FFMA.FTZ R15, R14, R15, -0.24046532809734344482 ;  /* 0xbe763c8b0e0f7423 */ /* 0x000fe2000001000f */
[----:B------:R-:W-:Y:S01]  /*6250*/  FFMA.FTZ R12, R13, R12, -0.36067417263984680176 ;  /* 0xbeb8aa490d0c7423 */ /* 0x000fe2000001000c */
[----:B------:R-:W-:Y:S01]  /*6260*/  FFMA.FTZ R10, R17, R10, 0.20512372255325317383 ;  /* 0x3e520bf4110a7423 */ /* 0x000fe2000001000a */
[----:B------:R-:W-:Y:S01]  /*6270*/  ISETP.GE.U32.AND P6, PT, R4, 0x7f800000, PT ;  /* 0x7f8000000400780c */ /* 0x000fe20003fc6070 */
[----:B------:R-:W-:Y:S01]  /*6280*/  FFMA.FTZ R15, R14, R15, 0.28857114911079406738 ;  /* 0x3e93bf990e0f7423 */ /* 0x000fe2000001000f */
[----:B------:R-:W-:Y:S01]  /*6290*/  FFMA.FTZ R12, R13, R12, 0.48089820146560668945 ;  /* 0x3ef6384a0d0c7423 */ /* 0x000fe2000001000c */
[----:B------:R-:W-:Y:S01]  /*62a0*/  FFMA.FTZ R10, R17, R10, -0.24046532809734344482 ;  /* 0xbe763c8b110a7423 */ /* 0x000fe2000001000a */
[----:B------:R-:W-:-:S02]  /*62b0*/  IMAD R33, R72, 0x4, R31 ;  /* 0x0000000448217824 */ /* 0x000fc400078e021f */
[C---:B------:R-:W-:Y:S01]  /*62c0*/  FFMA.FTZ R15, R14.reuse, R15, -0.36067417263984680176 ;  /* 0xbeb8aa490e0f7423 */ /* 0x040fe2000001000f */
[----:B------:R-:W-:Y:S01]  /*62d0*/  FFMA.FTZ R12, R13, R12, -0.72134751081466674805 ;  /* 0xbf38aa3b0d0c7423 */ /* 0x000fe2000001000c */
[----:B------:R-:W-:Y:S01]  /*62e0*/  FFMA.FTZ R10, R17, R10, 0.28857114911079406738 ;  /* 0x3e93bf99110a7423 */ /* 0x000fe2000001000a */
[----:B------:R0:W-:Y:S01]  /*62f0*/  STS [R26+UR8+0x800], R35 ;  /* 0x000800231a007988 */ /* 0x0001e20008000808 */
[C---:B------:R-:W-:Y:S01]  /*6300*/  FFMA.FTZ R15, R14.reuse, R15, 0.48089820146560668945 ;  /* 0x3ef6384a0e0f7423 */ /* 0x040fe2000001000f */
[----:B------:R-:W-:Y:S01]  /*6310*/  FMUL R12, R13, R12 ;  /* 0x0000000c0d0c7220 */ /* 0x000fe20000400000 */
[----:B------:R-:W-:Y:S01]  /*6320*/  ISETP.GE.U32.AND P3, PT, R3, 0x7f800000, PT ;  /* 0x7f8000000300780c */ /* 0x000fe20003f66070 */
[----:B------:R-:W-:Y:S01]  /*6330*/  FFMA.FTZ R10, R17, R10, -0.36067417263984680176 ;  /* 0xbeb8aa49110a7423 */ /* 0x000fe2000001000a */
[----:B------:R-:W-:Y:S01]  /*6340*/  FFMA.FTZ R15, R14, R15, -0.72134751081466674805 ;  /* 0xbf38aa3b0e0f7423 */ /* 0x000fe2000001000f */
[C---:B------:R-:W-:Y:S01]  /*6350*/  FMUL R12, R13.reuse, R12 ;  /* 0x0000000c0d0c7220 */ /* 0x040fe20000400000 */
[----:B------:R-:W-:Y:S01]  /*6360*/  LOP3.LUT R28, R210, 0x44, RZ, 0x3c, !PT ;  /* 0x00000044d21c7812 */ /* 0x000fe200078e3cff */
[----:B------:R1:W-:Y:S01]  /*6370*/  STS [R26+UR8+0x880], R37 ;  /* 0x000880251a007988 */ /* 0x0003e20008000808 */
[----:B------:R-:W-:Y:S01]  /*6380*/  FMUL R15, R14, R15 ;  /* 0x0000000f0e0f7220 */ /* 0x000fe20000400000 */
[----:B------:R-:W-:Y:S01]  /*6390*/  FFMA.FTZ R12, R13, 1.4426950216293334961, R12 ;  /* 0x3fb8aa3b0d0c7823 */ /* 0x000fe2000001000c */
[----:B0-----:R-:W-:-:S02]  /*63a0*/  IMAD R35, R72, 0x4, R33 ;  /* 0x0000000448237824 */ /* 0x001fc400078e0221 */
[----:B------:R-:W-:Y:S01]  /*63b0*/  FFMA.FTZ R10, R17, R10, 0.48089820146560668945 ;  /* 0x3ef6384a110a7423 */ /* 0x000fe2000001000a */
[----:B------:R0:W-:Y:S01]  /*63c0*/  STS [R28+UR8+0xc00], R39 ;  /* 0x000c00271c007988 */ /* 0x0001e20008000808 */
[----:B------:R-:W-:Y:S01]  /*63d0*/  FADD R69, R7, R12 ;  /* 0x0000000c07457221 */ /* 0x000fe20000000000 */
[----:B------:R-:W-:Y:S01]  /*63e0*/  FADD R68, R6, R11 ;  /* 0x0000000b06447221 */ /* 0x000fe20000000000 */
[----:B------:R-:W2:Y:S01]  /*63f0*/  LDC.64 R12, c[0x0][0x228] ;  /* 0x00008a00ff0c7b82 */ /* 0x000ea20000000a00 */
[----:B------:R-:W-:Y:S01]  /*6400*/  FMUL R15, R14, R15 ;  /* 0x0000000f0e0f7220 */ /* 0x000fe20000400000 */
[----:B-1----:R-:W-:Y:S02]  /*6410*/  IMAD R37, R72, 0x4, R35 ;  /* 0x0000000448257824 */ /* 0x002fe400078e0223 */
[----:B------:R-:W-:Y:S01]  /*6420*/  FFMA.FTZ R10, R17, R10, -0.72134751081466674805 ;  /* 0xbf38aa3b110a7423 */ /* 0x000fe2000001000a */
[----:B------:R-:W-:Y:S01]  /*6430*/  @P0 IMAD.MOV.U32 R6, RZ, RZ, 0x7f800000 ;  /* 0x7f800000ff060424 */ /* 0x000fe200078e00ff */
[----:B------:R-:W-:Y:S01]  /*6440*/  ISETP.GE.U32.AND P4, PT, R2, 0x7f800000, PT ;  /* 0x7f8000000200780c */ /* 0x000fe20003f86070 */
[----:B------:R-:W-:Y:S01]  /*6450*/  @P6 IMAD.MOV.U32 R7, RZ, RZ, 0x7f800000 ;  /* 0x7f800000ff076424 */ /* 0x000fe200078e00ff */
[----:B------:R1:W-:Y:S01]  /*6460*/  STS [R28+UR8+0xc80], R73 ;  /* 0x000c80491c007988 */ /* 0x0003e20008000808 */
[----:B0-----:R-:W-:-:S02]  /*6470*/  IMAD R39, R72, 0x4, R37 ;  /* 0x0000000448277824 */ /* 0x001fc400078e0225 */
[----:B------:R-:W-:Y:S01]  /*6480*/  FFMA.FTZ R15, R14, 1.4426950216293334961, R15 ;  /* 0x3fb8aa3b0e0f7823 */ /* 0x000fe2000001000f */
[C---:B------:R-:W-:Y:S01]  /*6490*/  FSETP.NEU.AND P2, PT, R5.reuse, RZ, PT ;  /* 0x000000ff0500720b */ /* 0x040fe20003f4d000 */
[----:B------:R-:W-:Y:S01]  /*64a0*/  BAR.SYNC.DEFER_BLOCKING 0x0 ;  /* 0x0000000000007b1d */ /* 0x000fe20000010000 */
[----:B------:R-:W-:Y:S02]  /*64b0*/  IMAD R41, R72, 0x4, R39 ;  /* 0x0000000448297824 */ /* 0x000fe400078e0227 */
[----:B------:R-:W-:Y:S01]  /*64c0*/  @P0 FFMA.FTZ R68, R5, R6, +INF ;  /* 0x7f80000005440423 */ /* 0x000fe20000010006 */
[C---:B------:R-:W-:Y:S01]  /*64d0*/  FSETP.NEU.AND P1, PT, R4.reuse, RZ, PT ;  /* 0x000000ff0400720b */ /* 0x040fe20003f2d000 */
[----:B------:R-:W-:Y:S01]  /*64e0*/  @P6 FFMA.FTZ R69, R4, R7, +INF ;  /* 0x7f80000004456423 */ /* 0x000fe20000010007 */
[----:B------:R-:W-:Y:S01]  /*64f0*/  FMUL R10, R17, R10 ;  /* 0x0000000a110a7220 */ /* 0x000fe20000400000 */
[----:B------:R-:W-:Y:S02]  /*6500*/  @P3 IMAD.MOV.U32 R4, RZ, RZ, 0x7f800000 ;  /* 0x7f800000ff043424 */ /* 0x000fe400078e00ff */
[----:B------:R-:W-:Y:S01]  /*6510*/  FADD R70, R8, R15 ;  /* 0x0000000f08467221 */ /* 0x000fe20000000000 */
[----:B------:R-:W-:Y:S01]  /*6520*/  IMAD R5, R220, UR5, RZ ;  /* 0x00000005dc057c24 */ /* 0x000fe2000f8e02ff */
[----:B------:R-:W-:Y:S01]  /*6530*/  USHF.R.S32.HI UR5, URZ, 0x1f, UR4 ;  /* 0x0000001f3f057899 */ /* 0x000fe20008011404 */
[----:B------:R-:W-:-:S02]  /*6540*/  IMAD R43, R72, 0x4, R41 ;  /* 0x00000004482b7824 */ /* 0x000fc400078e0229 */
[----:B------:R-:W-:Y:S01]  /*6550*/  FMUL R10, R17, R10 ;  /* 0x0000000a110a7220 */ /* 0x000fe20000400000 */
[----:B------:R-:W-:Y:S01]  /*6560*/  @P3 FFMA.FTZ R70, R3, R4, +INF ;  /* 0x7f80000003463423 */ /* 0x000fe20000010004 */
[----:B--2---:R-:W-:Y:S01]  /*6570*/  IADD3 R66, P3, P6, R5, UR4, R12 ;  /* 0x0000000405427c10 */ /* 0x004fe2000fe7e00c */
[C---:B------:R-:W-:Y:S01]  /*6580*/  IMAD R45, R72.reuse, 0x4, R43 ;  /* 0x00000004482d7824 */ /* 0x040fe200078e022b */
[----:B------:R-:W-:Y:S01]  /*6590*/  SHF.R.S32.HI R4, RZ, 0x1f, R5 ;  /* 0x0000001fff047819 */ /* 0x000fe20000011405 */
[----:B------:R-:W-:Y:S01]  /*65a0*/  FFMA.FTZ R10, R17, 1.4426950216293334961, R10 ;  /* 0x3fb8aa3b110a7823 */ /* 0x000fe2000001000a */
[----:B------:R-:W-:Y:S01]  /*65b0*/  @P4 IMAD.MOV.U32 R7, RZ, RZ, 0x7f800000 ;  /* 0x7f800000ff074424 */ /* 0x000fe200078e00ff */
[----:B------:R-:W-:Y:S01]  /*65c0*/  LOP3.LUT R62, R209, 0x4, RZ, 0x3c, !PT ;  /* 0x00000004d13e7812 */ /* 0x000fe200078e3cff */
[----:B------:R-:W-:Y:S01]  /*65d0*/  IMAD R47, R72, 0x4, R45 ;  /* 0x00000004482f7824 */ /* 0x000fe200078e022d */
[----:B------:R-:W-:Y:S01]  /*65e0*/  IADD3.X R82, R4, UR5, R13, P3, P6 ;  /* 0x0000000504527c10 */ /* 0x000fe20009fec40d */
[----:B------:R-:W-:Y:S01]  /*65f0*/  FADD R71, R9, R10 ;  /* 0x0000000a09477221 */ /* 0x000fe20000000000 */
[-C--:B------:R-:W-:Y:S01]  /*6600*/  IADD3 R4, P6, R16, R66.reuse, RZ ;  /* 0x0000004210047210 */ /* 0x080fe20007fde0ff */
[----:B------:R-:W-:Y:S01]  /*6610*/  @P4 FFMA.FTZ R71, R2, R7, +INF ;  /* 0x7f80000002474423 */ /* 0x000fe20000010007 */
[CC--:B------:R-:W-:Y:S01]  /*6620*/  IADD3 R8, P3, R19.reuse, R66.reuse, RZ ;  /* 0x0000004213087210 */ /* 0x0c0fe20007f7e0ff */
[----:B------:R-:W-:Y:S01]  /*6630*/  IMAD R49, R72, 0x4, R47 ;  /* 0x0000000448317824 */ /* 0x000fe200078e022f */
[----:B------:R-:W-:Y:S01]  /*6640*/  IADD3 R6, P4, R18, R66, RZ ;  /* 0x0000004212067210 */ /* 0x000fe20007f9e0ff */
[----:B------:R-:W0:Y:S01]  /*6650*/  LDS R73, [R209+UR8] ;  /* 0x00000008d1497984 */ /* 0x000e220008000800 */
[----:B------:R-:W-:Y:S01]  /*6660*/  LEA.HI.X.SX32 R5, R16, R82, 0x1, P6 ;  /* 0x0000005210057211 */ /* 0x000fe200030f0eff */
[----:B------:R-:W-:Y:S01]  /*6670*/  IMAD R51, R72, 0x4, R49 ;  /* 0x0000000448337824 */ /* 0x000fe200078e0231 */
[----:B------:R-:W-:Y:S01]  /*6680*/  IADD3 R10, P6, R20, R66, RZ ;  /* 0x00000042140a7210 */ /* 0x000fe20007fde0ff */
[----:B------:R-:W2:Y:S01]  /*6690*/  LDS R77, [R62+UR8] ;  /* 0x000000083e4d7984 */ /* 0x000ea20008000800 */
[----:B------:R-:W-:Y:S01]  /*66a0*/  LEA.HI.X.SX32 R9, R19, R82, 0x1, P3 ;  /* 0x0000005213097211 */ /* 0x000fe200018f0eff */
[----:B------:R-:W-:Y:S01]  /*66b0*/  IMAD R53, R72, 0x4, R51 ;  /* 0x0000000448357824 */ /* 0x000fe200078e0233 */
[----:B------:R-:W-:Y:S01]  /*66c0*/  IADD3 R14, P3, R22, R66, RZ ;  /* 0x00000042160e7210 */ /* 0x000fe20007f7e0ff */
[----:B------:R-:W3:Y:S01]  /*66d0*/  LDS R74, [R209+UR8+0x100] ;  /* 0x00010008d14a7984 */ /* 0x000ee20008000800 */
[----:B------:R-:W-:Y:S01]  /*66e0*/  LEA.HI.X.SX32 R7, R18, R82, 0x1, P4 ;  /* 0x0000005212077211 */ /* 0x000fe200020f0eff */
[----:B------:R-:W-:Y:S01]  /*66f0*/  IMAD R55, R72, 0x4, R53 ;  /* 0x0000000448377824 */ /* 0x000fe200078e0235 */
[----:B------:R-:W-:Y:S01]  /*6700*/  IADD3 R12, P4, R21, R66, RZ ;  /* 0x00000042150c7210 */ /* 0x000fe20007f9e0ff */
[----:B------:R-:W4:Y:S01]  /*6710*/  LDS R78, [R62+UR8+0x100] ;  /* 0x000100083e4e7984 */ /* 0x000f220008000800 */
[----:B------:R-:W-:Y:S01]  /*6720*/  LEA.HI.X.SX32 R11, R20, R82, 0x1, P6 ;  /* 0x00000052140b7211 */ /* 0x000fe200030f0eff */
[----:B------:R-:W-:Y:S01]  /*6730*/  IMAD R57, R72, 0x4, R55 ;  /* 0x0000000448397824 */ /* 0x000fe200078e0237 */
[----:B------:R-:W-:Y:S01]  /*6740*/  IADD3 R16, P6, R23, R66, RZ ;  /* 0x0000004217107210 */ /* 0x000fe20007fde0ff */
[----:B------:R-:W5:Y:S01]  /*6750*/  LDS R75, [R209+UR8+0x200] ;  /* 0x00020008d14b7984 */ /* 0x000f620008000800 */
[----:B------:R-:W-:Y:S01]  /*6760*/  LEA.HI.X.SX32 R15, R22, R82, 0x1, P3 ;  /* 0x00000052160f7211 */ /* 0x000fe200018f0eff */
[C---:B------:R-:W-:Y:S01]  /*6770*/  IMAD R59, R72.reuse, 0x4, R57 ;  /* 0x00000004483b7824 */ /* 0x040fe200078e0239 */
[----:B------:R-:W-:Y:S01]  /*6780*/  IADD3 R20, P3, R25, R66, RZ ;  /* 0x0000004219147210 */ /* 0x000fe20007f7e0ff */
[----:B------:R-:W5:Y:S01]  /*6790*/  LDS R79, [R62+UR8+0x200] ;  /* 0x000200083e4f7984 */ /* 0x000f620008000800 */
[----:B------:R-:W-:Y:S01]  /*67a0*/  LEA.HI.X.SX32 R13, R21, R82, 0x1, P4 ;  /* 0x00000052150d7211 */ /* 0x000fe200020f0eff */
[----:B------:R-:W-:Y:S01]  /*67b0*/  IMAD R61, R72, 0x4, R59 ;  /* 0x00000004483d7824 */ /* 0x000fe200078e023b */
[----:B------:R-:W-:Y:S01]  /*67c0*/  IADD3 R18, P4, R24, R66, RZ ;  /* 0x0000004218127210 */ /* 0x000fe20007f9e0ff */
[----:B------:R-:W5:Y:S01]  /*67d0*/  LDS R76, [R209+UR8+0x300] ;  /* 0x00030008d14c7984 */ /* 0x000f620008000800 */
[----:B------:R-:W-:Y:S01]  /*67e0*/  LEA.HI.X.SX32 R17, R23, R82, 0x1, P6 ;  /* 0x0000005217117211 */ /* 0x000fe200030f0eff */
[C---:B------:R-:W-:Y:S01]  /*67f0*/  IMAD R63, R72.reuse, 0x4, R61 ;  /* 0x00000004483f7824 */ /* 0x040fe200078e023d */
[----:B------:R-:W-:Y:S01]  /*6800*/  IADD3 R22, P6, R27, R66, RZ ;  /* 0x000000421b167210 */ /* 0x000fe20007fde0ff */
[----:B------:R0:W5:Y:S01]  /*6810*/  LDS R80, [R62+UR8+0x300] ;  /* 0x000300083e507984 */ /* 0x0001620008000800 */
[----:B------:R-:W-:Y:S01]  /*6820*/  LEA.HI.X.SX32 R21, R25, R82, 0x1, P3 ;  /* 0x0000005219157211 */ /* 0x000fe200018f0eff */
[----:B------:R-:W-:Y:S01]  /*6830*/  IMAD R65, R72, 0x4, R63 ;  /* 0x0000000448417824 */ /* 0x000fe200078e023f */
[----:B------:R-:W-:Y:S01]  /*6840*/  IADD3 R26, P3, R31, R66, RZ ;  /* 0x000000421f1a7210 */ /* 0x000fe20007f7e0ff */
[----:B------:R-:W-:Y:S01]  /*6850*/  ULDC UR4, c[0x0][0x27c] ;  /* 0x00009f0000047ab9 */ /* 0x000fe20000000800 */
[----:B------:R-:W-:Y:S01]  /*6860*/  LEA.HI.X.SX32 R19, R24, R82, 0x1, P4 ;  /* 0x0000005218137211 */ /* 0x000fe200020f0eff */
[----:B------:R-:W-:Y:S01]  /*6870*/  UIMAD UR4, UR9, UR4, URZ ;  /* 0x00000004090472a4 */ /* 0x000fe2000f8e023f */
[----:B------:R-:W-:-:S02]  /*6880*/  IADD3 R24, P4, R29, R66, RZ ;  /* 0x000000421d187210 */ /* 0x000fc40007f9e0ff */
[----:B------:R-:W-:Y:S01]  /*6890*/  LEA.HI.X.SX32 R23, R27, R82, 0x1, P6 ;  /* 0x000000521b177211 */ /* 0x000fe200030f0eff */
[----:B------:R-:W-:Y:S01]  /*68a0*/  USHF.L.U32 UR6, UR4, 0x2, URZ ;  /* 0x0000000204067899 */ /* 0x000fe2000800063f */
[----:B-1----:R-:W-:Y:S01]  /*68b0*/  IADD3 R28, P6, R33, R66, RZ ;  /* 0x00000042211c7210 */ /* 0x002fe20007fde0ff */
[----:B------:R-:W-:Y:S01]  /*68c0*/  UIMAD.WIDE UR4, UR4, 0x4, URZ ;  /* 0x00000004040478a5 */ /* 0x000fe2000f8e023f */
[----:B------:R-:W-:Y:S02]  /*68d0*/  LEA.HI.X.SX32 R27, R31, R82, 0x1, P3 ;  /* 0x000000521f1b7211 */ /* 0x000fe400018f0eff */
[----:B------:R-:W-:Y:S02]  /*68e0*/  IADD3 R32, P3, R37, R66, RZ ;  /* 0x0000004225207210 */ /* 0x000fe40007f7e0ff */
[----:B------:R-:W-:Y:S02]  /*68f0*/  LEA.HI.X.SX32 R25, R29, R82, 0x1, P4 ;  /* 0x000000521d197211 */ /* 0x000fe400020f0eff */
[----:B------:R-:W-:-:S02]  /*6900*/  IADD3 R30, P4, R35, R66, RZ ;  /* 0x00000042231e7210 */ /* 0x000fc40007f9e0ff */
[----:B------:R-:W-:Y:S02]  /*6910*/  LEA.HI.X.SX32 R29, R33, R82, 0x1, P6 ;  /* 0x00000052211d7211 */ /* 0x000fe400030f0eff */
[----:B------:R-:W-:Y:S02]  /*6920*/  IADD3 R34, P6, R39, R66, RZ ;  /* 0x0000004227227210 */ /* 0x000fe40007fde0ff */
        /* <DEDUP_REMOVED lines=17> */
[----:B------:R-:W-:Y:S01]  /*6a40*/  FSETP.NEU.AND P0, PT, R3, RZ, PT ;  /* 0x000000ff0300720b */ /* 0x000fe20003f0d000 */
[C---:B------:R-:W-:Y:S01]  /*6a50*/  IMAD R3, R72.reuse, 0x4, R65 ;  /* 0x0000000448037824 */ /* 0x040fe200078e0241 */
[----:B------:R-:W-:Y:S02]  /*6a60*/  IADD3 R52, P6, R57, R66, RZ ;  /* 0x0000004239347210 */ /* 0x000fe40007fde0ff */
[----:B------:R-:W-:Y:S01]  /*6a70*/  LEA.HI.X.SX32 R51, R55, R82, 0x1, P3 ;  /* 0x0000005237337211 */ /* 0x000fe200018f0eff */
[C---:B------:R-:W-:Y:S01]  /*6a80*/  IMAD R67, R72.reuse, 0x4, R3 ;  /* 0x0000000448437824 */ /* 0x040fe200078e0203 */
[----:B------:R-:W-:Y:S02]  /*6a90*/  IADD3 R56, P3, R61, R66, RZ ;  /* 0x000000423d387210 */ /* 0x000fe40007f7e0ff */
[----:B------:R-:W-:Y:S01]  /*6aa0*/  LEA.HI.X.SX32 R49, R53, R82, 0x1, P4 ;  /* 0x0000005235317211 */ /* 0x000fe200020f0eff */
[----:B------:R-:W-:Y:S01]  /*6ab0*/  IMAD R72, R72, 0x4, R67 ;  /* 0x0000000448487824 */ /* 0x000fe200078e0243 */
[----:B------:R-:W-:-:S02]  /*6ac0*/  IADD3 R54, P4, R59, R66, RZ ;  /* 0x000000423b367210 */ /* 0x000fc40007f9e0ff */
[----:B------:R-:W-:Y:S02]  /*6ad0*/  LEA.HI.X.SX32 R53, R57, R82, 0x1, P6 ;  /* 0x0000005239357211 */ /* 0x000fe400030f0eff */
[----:B------:R-:W-:Y:S02]  /*6ae0*/  IADD3 R58, P6, R63, R66, RZ ;  /* 0x000000423f3a7210 */ /* 0x000fe40007fde0ff */
[----:B------:R-:W-:Y:S02]  /*6af0*/  LEA.HI.X.SX32 R57, R61, R82, 0x1, P3 ;  /* 0x000000523d397211 */ /* 0x000fe400018f0eff */
[----:B0-----:R-:W-:Y:S02]  /*6b00*/  IADD3 R62, P3, R3, R66, RZ ;  /* 0x00000042033e7210 */ /* 0x001fe40007f7e0ff */
[-C--:B------:R-:W-:Y:S02]  /*6b10*/  LEA.HI.X.SX32 R55, R59, R82.reuse, 0x1, P4 ;  /* 0x000000523b377211 */ /* 0x080fe400020f0eff */
[----:B------:R-:W-:-:S02]  /*6b20*/  LEA.HI.X.SX32 R59, R63, R82, 0x1, P6 ;  /* 0x000000523f3b7211 */ /* 0x000fc400030f0eff */
[----:B------:R-:W-:Y:S02]  /*6b30*/  LEA.HI.X.SX32 R63, R3, R82, 0x1, P3 ;  /* 0x00000052033f7211 */ /* 0x000fe400018f0eff */
[----:B------:R-:W-:Y:S02]  /*6b40*/  PRMT R3, R73, 0x7770, RZ ;  /* 0x0000777049037816 */ /* 0x000fe400000000ff */
[----:B--2---:R-:W-:Y:S02]  /*6b50*/  PRMT R81, R77, 0x7770, RZ ;  /* 0x000077704d517816 */ /* 0x004fe400000000ff */
[----:B---3--:R-:W-:Y:S01]  /*6b60*/  PRMT R83, R74, 0x7770, RZ ;  /* 0x000077704a537816 */ /* 0x008fe200000000ff */
[----:B------:R0:W-:Y:S01]  /*6b70*/  STG.E.U8 desc[UR10][R4.64], R3 ;  /* 0x0000000304007986 */ /* 0x0001e2000c10110a */
[----:B----4-:R-:W-:Y:S02]  /*6b80*/  PRMT R85, R78, 0x7770, RZ ;  /* 0x000077704e557816 */ /* 0x010fe400000000ff */
[----:B-----5:R-:W-:Y:S01]  /*6b90*/  PRMT R87, R75, 0x7770, RZ ;  /* 0x000077704b577816 */ /* 0x020fe200000000ff */
[----:B------:R1:W-:Y:S01]  /*6ba0*/  STG.E.U8 desc[UR10][R6.64], R81 ;  /* 0x0000005106007986 */ /* 0x0003e2000c10110a */
[----:B------:R-:W-:-:S02]  /*6bb0*/  PRMT R89, R79, 0x7770, RZ ;  /* 0x000077704f597816 */ /* 0x000fc400000000ff */
[----:B------:R-:W-:Y:S01]  /*6bc0*/  PRMT R91, R76, 0x7770, RZ ;  /* 0x000077704c5b7816 */ /* 0x000fe200000000ff */
[----:B------:R2:W-:Y:S01]  /*6bd0*/  STG.E.U8 desc[UR10][R8.64], R83 ;  /* 0x0000005308007986 */ /* 0x0005e2000c10110a */
[-C--:B------:R-:W-:Y:S02]  /*6be0*/  IADD3 R60, P4, R65, R66.reuse, RZ ;  /* 0x00000042413c7210 */ /* 0x080fe40007f9e0ff */
[----:B------:R-:W-:Y:S01]  /*6bf0*/  IADD3 R64, P6, R67, R66, RZ ;  /* 0x0000004243407210 */ /* 0x000fe20007fde0ff */
[----:B------:R3:W-:Y:S01]  /*6c00*/  STG.E.U8 desc[UR10][R10.64], R85 ;  /* 0x000000550a007986 */ /* 0x0007e2000c10110a */
[----:B0-----:R-:W-:Y:S02]  /*6c10*/  PRMT R3, R80, 0x7770, RZ ;  /* 0x0000777050037816 */ /* 0x001fe400000000ff */
[----:B------:R-:W-:Y:S01]  /*6c20*/  PRMT R5, R73, 0x7771, RZ ;  /* 0x0000777149057816 */ /* 0x000fe200000000ff */
[----:B------:R0:W-:Y:S01]  /*6c30*/  STG.E.U8 desc[UR10][R12.64], R87 ;  /* 0x000000570c007986 */ /* 0x0001e2000c10110a */
[----:B-1----:R-:W-:-:S02]  /*6c40*/  PRMT R7, R77, 0x7771, RZ ;  /* 0x000077714d077816 */ /* 0x002fc400000000ff */
[----:B------:R-:W-:Y:S01]  /*6c50*/  LEA.HI.X.SX32 R61, R65, R82, 0x1, P4 ;  /* 0x00000052413d7211 */ /* 0x000fe200020f0eff */
[----:B------:R1:W-:Y:S01]  /*6c60*/  STG.E.U8 desc[UR10][R14.64], R89 ;  /* 0x000000590e007986 */ /* 0x0003e2000c10110a */
[----:B--2---:R-:W-:Y:S02]  /*6c70*/  PRMT R9, R74, 0x7771, RZ ;  /* 0x000077714a097816 */ /* 0x004fe400000000ff */
[----:B------:R-:W-:Y:S01]  /*6c80*/  IADD3 R66, P4, R72, R66, RZ ;  /* 0x0000004248427210 */ /* 0x000fe20007f9e0ff */
[----:B------:R-:W-:Y:S01]  /*6c90*/  STG.E.U8 desc[UR10][R16.64], R91 ;  /* 0x0000005b10007986 */ /* 0x000fe2000c10110a */
[----:B---3--:R-:W-:Y:S02]  /*6ca0*/  PRMT R11, R78, 0x7771, RZ ;  /* 0x000077714e0b7816 */ /* 0x008fe400000000ff */
[----:B------:R-:W-:Y:S01]  /*6cb0*/  LEA.HI.X.SX32 R65, R67, R82, 0x1, P6 ;  /* 0x0000005243417211 */ /* 0x000fe200030f0eff */
[----:B------:R2:W-:Y:S01]  /*6cc0*/  STG.E.U8 desc[UR10][R18.64], R3 ;  /* 0x0000000312007986 */ /* 0x0005e2000c10110a */
[----:B0-----:R-:W-:-:S02]  /*6cd0*/  PRMT R13, R75, 0x7771, RZ ;  /* 0x000077714b0d7816 */ /* 0x001fc400000000ff */
[----:B------:R-:W-:Y:S01]  /*6ce0*/  LEA.HI.X.SX32 R67, R72, R82, 0x1, P4 ;  /* 0x0000005248437211 */ /* 0x000fe200020f0eff */
[----:B------:R0:W-:Y:S01]  /*6cf0*/  STG.E.U8 desc[UR10][R20.64], R5 ;  /* 0x0000000514007986 */ /* 0x0001e2000c10110a */
[----:B-1----:R-:W-:Y:S02]  /*6d00*/  PRMT R15, R79, 0x7771, RZ ;  /* 0x000077714f0f7816 */ /* 0x002fe400000000ff */
[----:B------:R-:W-:Y:S01]  /*6d10*/  FSETP.NEU.AND P3, PT, R2, RZ, PT ;  /* 0x000000ff0200720b */ /* 0x000fe20003f6d000 */
[----:B------:R1:W-:Y:S01]  /*6d20*/  STG.E.U8 desc[UR10][R22.64], R7 ;  /* 0x0000000716007986 */ /* 0x0003e2000c10110a */
[----:B------:R-:W-:Y:S02]  /*6d30*/  FSEL R2, R69, -INF , P1 ;  /* 0xff80000045027808 */ /* 0x000fe40000800000 */
[----:B------:R-:W-:Y:S01]  /*6d40*/  FSEL R4, R71, -INF , P3 ;  /* 0xff80000047047808 */ /* 0x000fe20001800000 */
[----:B------:R3:W-:Y:S01]  /*6d50*/  STG.E.U8 desc[UR10][R24.64], R9 ;  /* 0x0000000918007986 */ /* 0x0007e2000c10110a */
[----:B--2---:R-:W-:Y:S01]  /*6d60*/  PRMT R3, R76, 0x7771, RZ ;  /* 0x000077714c037816 */ /* 0x004fe200000000ff */
[----:B------:R-:W-:Y:S01]  /*6d70*/  FFMA R157, R2, 0.69314718246459960938, R227 ;  /* 0x3f317218029d7823 */ /* 0x000fe200000000e3 */
[----:B0-----:R-:W-:Y:S01]  /*6d80*/  PRMT R5, R80, 0x7771, RZ ;  /* 0x0000777150057816 */ /* 0x001fe200000000ff */
[----:B------:R0:W-:Y:S01]  /*6d90*/  STG.E.U8 desc[UR10][R26.64], R11 ;  /* 0x0000000b1a007986 */ /* 0x0001e2000c10110a */
[----:B------:R-:W-:Y:S01]  /*6da0*/  FFMA R159, R4, 0.69314718246459960938, R159 ;  /* 0x3f317218049f7823 */ /* 0x000fe2000000009f */
[----:B------:R-:W-:-:S02]  /*6db0*/  LOP3.LUT R4, R208, 0x1c, RZ, 0xc0, !PT ;  /* 0x0000001cd0047812 */ /* 0x000fc400078ec0ff */
[C---:B-1----:R-:W-:Y:S01]  /*6dc0*/  PRMT R7, R73.reuse, 0x7772, RZ ;  /* 0x0000777249077816 */ /* 0x042fe200000000ff */
[----:B------:R1:W-:Y:S01]  /*6dd0*/  STG.E.U8 desc[UR10][R28.64], R13 ;  /* 0x0000000d1c007986 */ /* 0x0003e2000c10110a */
[----:B------:R-:W-:Y:S02]  /*6de0*/  PRMT R73, R73, 0x7773, RZ ;  /* 0x0000777349497816 */ /* 0x000fe400000000ff */
[C---:B---3--:R-:W-:Y:S01]  /*6df0*/  PRMT R9, R77.reuse, 0x7772, RZ ;  /* 0x000077724d097816 */ /* 0x048fe200000000ff */
[----:B------:R2:W-:Y:S01]  /*6e00*/  STG.E.U8 desc[UR10][R30.64], R15 ;  /* 0x0000000f1e007986 */ /* 0x0005e2000c10110a */
[----:B------:R-:W-:Y:S02]  /*6e10*/  PRMT R77, R77, 0x7773, RZ ;  /* 0x000077734d4d7816 */ /* 0x000fe400000000ff */
[----:B0-----:R-:W-:Y:S01]  /*6e20*/  PRMT R11, R74, 0x7772, RZ ;  /* 0x000077724a0b7816 */ /* 0x001fe200000000ff */
[----:B------:R0:W-:Y:S01]  /*6e30*/  STG.E.U8 desc[UR10][R32.64], R3 ;  /* 0x0000000320007986 */ /* 0x0001e2000c10110a */
[----:B------:R-:W-:-:S02]  /*6e40*/  LEA R4, R4, UR8, 0x2 ;  /* 0x0000000804047c11 */ /* 0x000fc4000f8e10ff */
[----:B-1----:R-:W-:Y:S01]  /*6e50*/  PRMT R13, R78, 0x7772, RZ ;  /* 0x000077724e0d7816 */ /* 0x002fe200000000ff */
[----:B------:R1:W-:Y:S01]  /*6e60*/  STG.E.U8 desc[UR10][R34.64], R5 ;  /* 0x0000000522007986 */ /* 0x0003e2000c10110a */
[----:B--2---:R-:W-:-:S03]  /*6e70*/  PRMT R15, R75, 0x7772, RZ ;  /* 0x000077724b0f7816 */ /* 0x004fc600000000ff */
[----:B------:R2:W-:Y:S01]  /*6e80*/  STG.E.U8 desc[UR10][R36.64], R7 ;  /* 0x0000000724007986 */ /* 0x0005e2000c10110a */
[----:B------:R-:W-:Y:S02]  /*6e90*/  PRMT R75, R75, 0x7773, RZ ;  /* 0x000077734b4b7816 */ /* 0x000fe400000000ff */
[C---:B0-----:R-:W-:Y:S01]  /*6ea0*/  PRMT R3, R79.reuse, 0x7772, RZ ;  /* 0x000077724f037816 */ /* 0x041fe200000000ff */
[----:B------:R0:W-:Y:S01]  /*6eb0*/  STG.E.U8 desc[UR10][R38.64], R9 ;  /* 0x0000000926007986 */ /* 0x0001e2000c10110a */
[----:B------:R-:W-:Y:S02]  /*6ec0*/  PRMT R79, R79, 0x7773, RZ ;  /* 0x000077734f4f7816 */ /* 0x000fe400000000ff */
[----:B-1----:R-:W-:Y:S01]  /*6ed0*/  PRMT R5, R76, 0x7772, RZ ;  /* 0x000077724c057816 */ /* 0x002fe200000000ff */
[----:B------:R1:W-:Y:S01]  /*6ee0*/  STG.E.U8 desc[UR10][R40.64], R11 ;  /* 0x0000000b28007986 */ /* 0x0003e2000c10110a */
[----:B--2---:R-:W-:-:S03]  /*6ef0*/  PRMT R7, R80, 0x7772, RZ ;  /* 0x0000777250077816 */ /* 0x004fc600000000ff */
[----:B------:R2:W-:Y:S01]  /*6f00*/  STG.E.U8 desc[UR10][R42.64], R13 ;  /* 0x0000000d2a007986 */ /* 0x0005e2000c10110a */
[----:B0-----:R-:W-:-:S03]  /*6f10*/  PRMT R9, R74, 0x7773, RZ ;  /* 0x000077734a097816 */ /* 0x001fc600000000ff */
[----:B------:R-:W-:Y:S04]  /*6f20*/  STG.E.U8 desc[UR10][R44.64], R15 ;  /* 0x0000000f2c007986 */ /* 0x000fe8000c10110a */
[----:B------:R0:W-:Y:S01]  /*6f30*/  STG.E.U8 desc[UR10][R46.64], R3 ;  /* 0x000000032e007986 */ /* 0x0001e2000c10110a */
[----:B-1----:R-:W-:-:S03]  /*6f40*/  PRMT R11, R78, 0x7773, RZ ;  /* 0x000077734e0b7816 */ /* 0x002fc600000000ff */
[----:B------:R1:W-:Y:S01]  /*6f50*/  STG.E.U8 desc[UR10][R48.64], R5 ;  /* 0x0000000530007986 */ /* 0x0003e2000c10110a */
[----:B--2---:R-:W2:Y:S03]  /*6f60*/  LDC.64 R12, c[0x0][0x230] ;  /* 0x00008c00ff0c7b82 */ /* 0x004ea60000000a00 */
[----:B------:R3:W-:Y:S04]  /*6f70*/  STG.E.U8 desc[UR10][R50.64], R7 ;  /* 0x0000000732007986 */ /* 0x0007e8000c10110a */
[----:B------:R4:W-:Y:S01]  /*6f80*/  STG.E.U8 desc[UR10][R52.64], R73 ;  /* 0x0000004934007986 */ /* 0x0009e2000c10110a */
[----:B0-----:R-:W-:Y:S02]  /*6f90*/  FSEL R3, R70, -INF , P0 ;  /* 0xff80000046037808 */ /* 0x001fe40000000000 */
[----:B-1----:R-:W-:Y:S01]  /*6fa0*/  FSEL R5, R68, -INF , P2 ;  /* 0xff80000044057808 */ /* 0x002fe20001000000 */
[----:B------:R4:W-:Y:S02]  /*6fb0*/  STG.E.U8 desc[UR10][R54.64], R77 ;  /* 0x0000004d36007986 */ /* 0x0009e4000c10110a */
[----:B------:R-:W-:Y:S01]  /*6fc0*/  FFMA R158, R3, 0.69314718246459960938, R158 ;  /* 0x3f317218039e7823 */ /* 0x000fe2000000009e */
[----:B------:R-:W-:Y:S01]  /*6fd0*/  IMAD.SHL.U32 R3, R220, 0x4, RZ ;  /* 0x00000004dc037824 */ /* 0x000fe200078e00ff */
[----:B---3--:R-:W-:Y:S01]  /*6fe0*/  PRMT R7, R76, 0x7773, RZ ;  /* 0x000077734c077816 */ /* 0x008fe200000000ff */
[----:B------:R-:W-:Y:S01]  /*6ff0*/  FFMA R156, R5, 0.69314718246459960938, R226 ;  /* 0x3f317218059c7823 */ /* 0x000fe200000000e2 */
[----:B------:R4:W-:Y:S01]  /*7000*/  STG.E.U8 desc[UR10][R56.64], R9 ;  /* 0x0000000938007986 */ /* 0x0009e2000c10110a */
[----:B------:R-:W-:Y:S01]  /*7010*/  PRMT R5, R80, 0x7773, RZ ;  /* 0x0000777350057816 */ /* 0x000fe200000000ff */
[----:B------:R-:W-:-:S02]  /*7020*/  IMAD.HI R220, R220, 0x4, RZ ;  /* 0x00000004dcdc7827 */ /* 0x000fc400078e02ff */
[----:B------:R4:W-:Y:S01]  /*7030*/  STG.E.U8 desc[UR10][R58.64], R11 ;  /* 0x0000000b3a007986 */ /* 0x0009e2000c10110a */
[----:B--2---:R-:W-:-:S03]  /*7040*/  IADD3 R2, P0, P1, R3, UR6, R12 ;  /* 0x0000000603027c10 */ /* 0x004fc6000f91e00c */
[----:B------:R4:W-:Y:S01]  /*7050*/  STG.E.U8 desc[UR10][R60.64], R75 ;  /* 0x0000004b3c007986 */ /* 0x0009e2000c10110a */
[----:B------:R-:W-:-:S03]  /*7060*/  IADD3.X R3, R220, UR5, R13, P0, P1 ;  /* 0x00000005dc037c10 */ /* 0x000fc600087e240d */
[----:B------:R4:W-:Y:S04]  /*7070*/  STG.E.U8 desc[UR10][R62.64], R79 ;  /* 0x0000004f3e007986 */ /* 0x0009e8000c10110a */
[----:B------:R4:W-:Y:S04]  /*7080*/  STG.E.U8 desc[UR10][R64.64], R7 ;  /* 0x0000000740007986 */ /* 0x0009e8000c10110a */
[----:B------:R4:W-:Y:S01]  /*7090*/  STG.E.U8 desc[UR10][R66.64], R5 ;  /* 0x0000000542007986 */ /* 0x0009e2000c10110a */
[----:B------:R-:W-:Y:S06]  /*70a0*/  BAR.SYNC.DEFER_BLOCKING 0x0 ;  /* 0x0000000000007b1d */ /* 0x000fec0000010000 */
[----:B------:R4:W-:Y:S02]  /*70b0*/  STS.128 [R4], R156 ;  /* 0x0000009c04007388 */ /* 0x0009e40000000c00 */
[----:B------:R-:W-:Y:S06]  /*70c0*/  BAR.SYNC.DEFER_BLOCKING 0x0 ;  /* 0x0000000000007b1d */ /* 0x000fec0000010000 */
[----:B------:R-:W-:Y:S05]  /*70d0*/  @P5 EXIT ;  /* 0x000000000000594d */ /* 0x000fea0003800000 */
[----:B----4-:R-:W0:Y:S04]  /*70e0*/  LDS R5, [R0] ;  /* 0x0000000000057984 */ /* 0x010e280000000800 */
[----:B0-----:R-:W-:Y:S01]  /*70f0*/  STG.E desc[UR10][R2.64], R5 ;  /* 0x0000000502007986 */ /* 0x001fe2000c10190a */
[----:B------:R-:W-:Y:S05]  /*7100*/  EXIT ;  /* 0x000000000000794d */ /* 0x000fea0003800000 */
.L_x_2:
[----:B------:R-:W-:-:S00]  /*7110*/  BRA `(.L_x_2) ;  /* 0xfffffffc00fc7947 */ /* 0x000fc0000383ffff */
[----:B------:R-:W-:-:S00]  /*7120*/  NOP ;  /* 0x0000000000007918 */ /* 0x000fc00000000000 */
        /* <DEDUP_REMOVED lines=13> */
.L_x_3:


//--------------------- .nv.global.init           --------------------------
	.section	.nv.global.init,"aw",@progbits
.nv.global.init:
	.type		_$_str,@object
	.size		_$_str,(.L_0 - _$_str)
_$_str:
        /*0000*/ 	.byte	0x5f, 0x5f, 0x43, 0x55, 0x44, 0x41, 0x5f, 0x46, 0x54, 0x5a, 0x00
.L_0:


//--------------------- .nv.shared.attn_fwd       --------------------------
	.section	.nv.shared.attn_fwd,"aw",@nobits
	.sectionflags	@""
	.align	16
	.zero		1024


//--------------------- .nv.shared.reserved.0     --------------------------
	.section	.nv.shared.reserved.0,"aw",@nobits
	.weak		__nv_reservedSMEM_offset_0_alias
	.size		__nv_reservedSMEM_offset_0_alias, 0, 0
	.other		__nv_reservedSMEM_offset_0_alias,@"STO_CUDA_RESERVED_SHARED STV_DEFAULT"
__nv_reservedSMEM_offset_0_alias:
	.zero		0


//--------------------- .nv.constant0.attn_fwd    --------------------------
	.section	.nv.constant0.attn_fwd,"a",@progbits
	.sectionflags	@""
	.align	4
.nv.constant0.attn_fwd:
	.zero		664


//--------------------- SYMBOLS --------------------------

	.type		.nv.reservedSmem.offset0,@object
	.size		.nv.reservedSmem.offset0,0x4
